	.target	sm_90a

	.elftype	@"ET_EXEC"


//--------------------- .note.nv.tkinfo           --------------------------
	.section	.note.nv.tkinfo,"",@"SHT_NOTE"
	.sectionflags	@"SHF_NOTE_NV_TKINFO"
	.tkinfo
        /*0018*/ 	.word	0x00000002
        /*0030*/ 	.string	""
        /*0030*/ 	.string	"ptxas"
        /*0030*/ 	.string	"Cuda compilation tools, release 13.0, V13.0.88"
        /*0030*/ 	.string	"Build cuda_13.0.r13.0/compiler.36424714_0"
        /*0030*/ 	.string	"-arch sm_90a -m 64 "



//--------------------- .note.nv.cuinfo           --------------------------
	.section	.note.nv.cuinfo,"",@"SHT_NOTE"
	.sectionflags	@"SHF_NOTE_NV_CUINFO"
        /*0018*/ 	.short	0x0002
        /*001a*/ 	.short	0x005a
        /*001c*/ 	.short	0x0082
	.zero		2


//--------------------- .nv.info                  --------------------------
	.section	.nv.info,"",@"SHT_CUDA_INFO"
	.align	4


	//----- nvinfo : EIATTR_REGCOUNT
	.align		4
        /*0000*/ 	.byte	0x04, 0x2f
        /*0002*/ 	.short	(.L_12 - .L_11)
	.align		4
.L_11:
        /*0004*/ 	.word	index@(_ZN7cutlass13device_kernelINS_4gemm6kernel13GemmUniversalIN4cute5tupleIJiiiiEEENS1_10collective13CollectiveMmaINS1_37MainloopSm90TmaGmmaWarpSpecializedFP8ILi3ENS5_IJNS4_1CILi2EEENSA_ILi1EEESC_EEENS1_35KernelTmaWarpSpecializedCooperativeEEENS5_IJNSA_ILi256EEENSA_ILi128EEENSA_ILi32EEEEEENS_12float_e4m3_tENS5_IJlSC_lEEESK_SL_NS4_8TiledMMAINS4_8MMA_AtomIJNS4_4SM904GMMA31MMA_64x128x32_F32E4M3E4M3_SS_TNILNSP_7ScaleInE1ELSR_1EEEEEENS4_6LayoutISD_NS5_IJSC_NSA_ILi0EEESV_EEEEENS5_IJNS4_10UnderscoreESY_SY_EEEEENS4_13SM90_TMA_LOADENS4_14ComposedLayoutINS4_7SwizzleILi1ELi4ELi3EEENS4_18smem_ptr_flag_bitsILi8EEENSU_INS5_IJNSA_ILi8EEESI_EEENS5_IJSI_SC_EEEEEEEvNS4_8identityENS4_23SM90_TMA_LOAD_MULTICASTES1B_vS1C_EENS_8epilogue10collective6detail29Sm90TmaWarpSpecializedAdapterINS1G_15DefaultEpilogueISK_SL_SL_NS1F_6thread17LinearCombinationISK_Li1EffLNS1K_9ScaleType4KindE0ELNS_15FloatRoundStyleE2ESK_EENS1_15EpilogueDefaultEEEEEvvEEEEvNT_6ParamsE)
        /*0008*/ 	.word	0x000000a8


	//----- nvinfo : EIATTR_FRAME_SIZE
	.align		4
.L_12:
        /*000c*/ 	.byte	0x04, 0x11
        /*000e*/ 	.short	(.L_14 - .L_13)
	.align		4
.L_13:
        /*0010*/ 	.word	index@(_ZN7cutlass13device_kernelINS_4gemm6kernel13GemmUniversalIN4cute5tupleIJiiiiEEENS1_10collective13CollectiveMmaINS1_37MainloopSm90TmaGmmaWarpSpecializedFP8ILi3ENS5_IJNS4_1CILi2EEENSA_ILi1EEESC_EEENS1_35KernelTmaWarpSpecializedCooperativeEEENS5_IJNSA_ILi256EEENSA_ILi128EEENSA_ILi32EEEEEENS_12float_e4m3_tENS5_IJlSC_lEEESK_SL_NS4_8TiledMMAINS4_8MMA_AtomIJNS4_4SM904GMMA31MMA_64x128x32_F32E4M3E4M3_SS_TNILNSP_7ScaleInE1ELSR_1EEEEEENS4_6LayoutISD_NS5_IJSC_NSA_ILi0EEESV_EEEEENS5_IJNS4_10UnderscoreESY_SY_EEEEENS4_13SM90_TMA_LOADENS4_14ComposedLayoutINS4_7SwizzleILi1ELi4ELi3EEENS4_18smem_ptr_flag_bitsILi8EEENSU_INS5_IJNSA_ILi8EEESI_EEENS5_IJSI_SC_EEEEEEEvNS4_8identityENS4_23SM90_TMA_LOAD_MULTICASTES1B_vS1C_EENS_8epilogue10collective6detail29Sm90TmaWarpSpecializedAdapterINS1G_15DefaultEpilogueISK_SL_SL_NS1F_6thread17LinearCombinationISK_Li1EffLNS1K_9ScaleType4KindE0ELNS_15FloatRoundStyleE2ESK_EENS1_15EpilogueDefaultEEEEEvvEEEEvNT_6ParamsE)
        /*0014*/ 	.word	0x00000108


	//----- nvinfo : EIATTR_MIN_STACK_SIZE
	.align		4
.L_14:
        /*0018*/ 	.byte	0x04, 0x12
        /*001a*/ 	.short	(.L_16 - .L_15)
	.align		4
.L_15:
        /*001c*/ 	.word	index@(_ZN7cutlass13device_kernelINS_4gemm6kernel13GemmUniversalIN4cute5tupleIJiiiiEEENS1_10collective13CollectiveMmaINS1_37MainloopSm90TmaGmmaWarpSpecializedFP8ILi3ENS5_IJNS4_1CILi2EEENSA_ILi1EEESC_EEENS1_35KernelTmaWarpSpecializedCooperativeEEENS5_IJNSA_ILi256EEENSA_ILi128EEENSA_ILi32EEEEEENS_12float_e4m3_tENS5_IJlSC_lEEESK_SL_NS4_8TiledMMAINS4_8MMA_AtomIJNS4_4SM904GMMA31MMA_64x128x32_F32E4M3E4M3_SS_TNILNSP_7ScaleInE1ELSR_1EEEEEENS4_6LayoutISD_NS5_IJSC_NSA_ILi0EEESV_EEEEENS5_IJNS4_10UnderscoreESY_SY_EEEEENS4_13SM90_TMA_LOADENS4_14ComposedLayoutINS4_7SwizzleILi1ELi4ELi3EEENS4_18smem_ptr_flag_bitsILi8EEENSU_INS5_IJNSA_ILi8EEESI_EEENS5_IJSI_SC_EEEEEEEvNS4_8identityENS4_23SM90_TMA_LOAD_MULTICASTES1B_vS1C_EENS_8epilogue10collective6detail29Sm90TmaWarpSpecializedAdapterINS1G_15DefaultEpilogueISK_SL_SL_NS1F_6thread17LinearCombinationISK_Li1EffLNS1K_9ScaleType4KindE0ELNS_15FloatRoundStyleE2ESK_EENS1_15EpilogueDefaultEEEEEvvEEEEvNT_6ParamsE)
        /*0020*/ 	.word	0x00000108
.L_16:


//--------------------- .nv.compat                --------------------------
	.section	.nv.compat,"",@"SHT_CUDA_COMPAT_INFO"
	.align	4
        /*0000*/ 	.byte	0x02, 0x09, 0x01, 0x00, 0x02, 0x02, 0x04, 0x00, 0x02, 0x05, 0x05, 0x00, 0x03, 0x07, 0x01, 0x01
        /*0010*/ 	.byte	0x02, 0x03, 0x01, 0x00, 0x02, 0x06, 0x01, 0x00, 0x04, 0x0b, 0x08, 0x00, 0x00, 0x00, 0x00, 0x00
        /*0020*/ 	.byte	0x00, 0x00, 0x00, 0x00


//--------------------- .nv.info._ZN7cutlass13device_kernelINS_4gemm6kernel13GemmUniversalIN4cute5tupleIJiiiiEEENS1_10collective13CollectiveMmaINS1_37MainloopSm90TmaGmmaWarpSpecializedFP8ILi3ENS5_IJNS4_1CILi2EEENSA_ILi1EEESC_EEENS1_35KernelTmaWarpSpecializedCooperativeEEENS5_IJNSA_ILi256EEENSA_ILi128EEENSA_ILi32EEEEEENS_12float_e4m3_tENS5_IJlSC_lEEESK_SL_NS4_8TiledMMAINS4_8MMA_AtomIJNS4_4SM904GMMA31MMA_64x128x32_F32E4M3E4M3_SS_TNILNSP_7ScaleInE1ELSR_1EEEEEENS4_6LayoutISD_NS5_IJSC_NSA_ILi0EEESV_EEEEENS5_IJNS4_10UnderscoreESY_SY_EEEEENS4_13SM90_TMA_LOADENS4_14ComposedLayoutINS4_7SwizzleILi1ELi4ELi3EEENS4_18smem_ptr_flag_bitsILi8EEENSU_INS5_IJNSA_ILi8EEESI_EEENS5_IJSI_SC_EEEEEEEvNS4_8identityENS4_23SM90_TMA_LOAD_MULTICASTES1B_vS1C_EENS_8epilogue10collective6detail29Sm90TmaWarpSpecializedAdapterINS1G_15DefaultEpilogueISK_SL_SL_NS1F_6thread17LinearCombinationISK_Li1EffLNS1K_9ScaleType4KindE0ELNS_15FloatRoundStyleE2ESK_EENS1_15EpilogueDefaultEEEEEvvEEEEvNT_6ParamsE --------------------------
	.section	.nv.info._ZN7cutlass13device_kernelINS_4gemm6kernel13GemmUniversalIN4cute5tupleIJiiiiEEENS1_10collective13CollectiveMmaINS1_37MainloopSm90TmaGmmaWarpSpecializedFP8ILi3ENS5_IJNS4_1CILi2EEENSA_ILi1EEESC_EEENS1_35KernelTmaWarpSpecializedCooperativeEEENS5_IJNSA_ILi256EEENSA_ILi128EEENSA_ILi32EEEEEENS_12float_e4m3_tENS5_IJlSC_lEEESK_SL_NS4_8TiledMMAINS4_8MMA_AtomIJNS4_4SM904GMMA31MMA_64x128x32_F32E4M3E4M3_SS_TNILNSP_7ScaleInE1ELSR_1EEEEEENS4_6LayoutISD_NS5_IJSC_NSA_ILi0EEESV_EEEEENS5_IJNS4_10UnderscoreESY_SY_EEEEENS4_13SM90_TMA_LOADENS4_14ComposedLayoutINS4_7SwizzleILi1ELi4ELi3EEENS4_18smem_ptr_flag_bitsILi8EEENSU_INS5_IJNSA_ILi8EEESI_EEENS5_IJSI_SC_EEEEEEEvNS4_8identityENS4_23SM90_TMA_LOAD_MULTICASTES1B_vS1C_EENS_8epilogue10collective6detail29Sm90TmaWarpSpecializedAdapterINS1G_15DefaultEpilogueISK_SL_SL_NS1F_6thread17LinearCombinationISK_Li1EffLNS1K_9ScaleType4KindE0ELNS_15FloatRoundStyleE2ESK_EENS1_15EpilogueDefaultEEEEEvvEEEEvNT_6ParamsE,"",@"SHT_CUDA_INFO"
	.sectionflags	@""
	.align	4


	//----- nvinfo : EIATTR_CUDA_API_VERSION
	.align		4
        /*0000*/ 	.byte	0x04, 0x37
        /*0002*/ 	.short	(.L_18 - .L_17)
.L_17:
        /*0004*/ 	.word	0x00000082


	//----- nvinfo : EIATTR_KPARAM_INFO
	.align		4
.L_18:
        /*0008*/ 	.byte	0x04, 0x17
        /*000a*/ 	.short	(.L_20 - .L_19)
.L_19:
        /*000c*/ 	.word	0x00000000
        /*0010*/ 	.short	0x0000
        /*0012*/ 	.short	0x0070
        /*0014*/ 	.byte	0x00, 0xf0, 0x01, 0x10


	//----- nvinfo : EIATTR_SPARSE_MMA_MASK
	.align		4
.L_20:
        /*0018*/ 	.byte	0x03, 0x50
        /*001a*/ 	.short	0x0000


	//----- nvinfo : EIATTR_MAXREG_COUNT
	.align		4
        /*001c*/ 	.byte	0x03, 0x1b
        /*001e*/ 	.short	0x00a8


	//----- nvinfo : EIATTR_NUM_BARRIERS
	.align		4
        /*0020*/ 	.byte	0x02, 0x4c
        /*0022*/ 	.byte	0x01
	.zero		1


	//----- nvinfo : EIATTR_ANNOTATIONS
	.align		4
        /*0024*/ 	.byte	0x04, 0x55
        /*0026*/ 	.short	(.L_22 - .L_21)


	//   ....[0]....
.L_21:
        /*0028*/ 	.word	0x00000001
        /*002c*/ 	.byte	0xf0, 0x06, 0x00, 0x00, 0x01, 0x00, 0x00, 0x00, 0xe0, 0x07, 0x00, 0x00, 0x01, 0x00, 0x00, 0x00
        /* <DEDUP_REMOVED lines=198> */
        /*0c9c*/ 	.byte	0xe0, 0x03, 0x01, 0x00


	//----- nvinfo : EIATTR_MERCURY_ISA_VERSION
	.align		4
.L_22:
        /*0ca0*/ 	.byte	0x03, 0x5f
        /*0ca2*/ 	.short	0x0101


	//----- nvinfo : EIATTR_INT_WARP_WIDE_INSTR_OFFSETS
	.align		4
        /*0ca4*/ 	.byte	0x04, 0x31
        /*0ca6*/ 	.short	(.L_24 - .L_23)


	//   ....[0]....
.L_23:
        /*0ca8*/ 	.word	0x00000530


	//   ....[1]....
        /*0cac*/ 	.word	0x00000550


	//   ....[2]....
        /*0cb0*/ 	.word	0x000006c0


	//----- nvinfo : EIATTR_COOP_GROUP_MASK_REGIDS
	.align		4
.L_24:
        /*0cb4*/ 	.byte	0x04, 0x29
        /*0cb6*/ 	.short	(.L_26 - .L_25)


	//   ....[0]....
.L_25:
        /*0cb8*/ 	.word	0xffffffff


	//   ....[1]....
        /*0cbc*/ 	.word	0xffffffff


	//   ....[2]....
        /*0cc0*/ 	.word	0xffffffff


	//   ....[3]....
        /*0cc4*/ 	.word	0xffffffff


	//   ....[4]....
        /*0cc8*/ 	.word	0xffffffff


	//   ....[5]....
        /*0ccc*/ 	.word	0xffffffff


	//----- nvinfo : EIATTR_COOP_GROUP_INSTR_OFFSETS
	.align		4
.L_26:
        /*0cd0*/ 	.byte	0x04, 0x28
        /*0cd2*/ 	.short	(.L_28 - .L_27)


	//   ....[0]....
.L_27:
        /*0cd4*/ 	.word	0x00000070


	//   ....[1]....
        /*0cd8*/ 	.word	0x00000080


	//   ....[2]....
        /*0cdc*/ 	.word	0x000001a0


	//   ....[3]....
        /*0ce0*/ 	.word	0x000003a0


	//   ....[4]....
        /*0ce4*/ 	.word	0x00000820


	//   ....[5]....
        /*0ce8*/ 	.word	0x000015a0


	//----- nvinfo : EIATTR_REG_RECONFIG
	.align		4
.L_28:
        /*0cec*/ 	.byte	0x01, 0x54
	.zero		2


	//----- nvinfo : EIATTR_MBARRIER_INSTR_OFFSETS
	.align		4
        /*0cf0*/ 	.byte	0x04, 0x39
        /*0cf2*/ 	.short	(.L_30 - .L_29)


	//   ....[0]....
.L_29:
        /*0cf4*/ 	.word	0x00000320
        /*0cf8*/ 	.word	0x000000ff
        /*0cfc*/ 	.word	0x00000000
        /*0d00*/ 	.short	0x0100
        /*0d02*/ 	.byte	0x09
	.zero		1


	//   ....[1]....
        /*0d04*/ 	.word	0x00000330
        /*0d08*/ 	.word	0x000000ff
        /*0d0c*/ 	.word	0x00000018
        /*0d10*/ 	.short	0x0100
        /*0d12*/ 	.byte	0x09
	.zero		1


	//   ....[2]....
        /*0d14*/ 	.word	0x00000340
        /*0d18*/ 	.word	0x000000ff
        /*0d1c*/ 	.word	0x00000008
        /*0d20*/ 	.short	0x0100
        /*0d22*/ 	.byte	0x09
	.zero		1


	//   ....[3]....
        /*0d24*/ 	.word	0x00000350
        /*0d28*/ 	.word	0x000000ff
        /*0d2c*/ 	.word	0x00000020
        /*0d30*/ 	.short	0x0100
        /*0d32*/ 	.byte	0x09
	.zero		1


	//   ....[4]....
        /*0d34*/ 	.word	0x00000360
        /*0d38*/ 	.word	0x000000ff
        /*0d3c*/ 	.word	0x00000010
        /*0d40*/ 	.short	0x0100
        /*0d42*/ 	.byte	0x09
	.zero		1


	//   ....[5]....
        /*0d44*/ 	.word	0x00000370
        /*0d48*/ 	.word	0x000000ff
        /*0d4c*/ 	.word	0x00000028
        /*0d50*/ 	.short	0x0100
        /*0d52*/ 	.byte	0x09
	.zero		1


	//   ....[6]....
        /*0d54*/ 	.word	0x00000750
        /*0d58*/ 	.word	0x000000ff
        /*0d5c*/ 	.word	0x00000040
        /*0d60*/ 	.short	0x0100
        /*0d62*/ 	.byte	0x06
	.zero		1


	//   ....[7]....
        /*0d64*/ 	.word	0x000007c0
        /*0d68*/ 	.word	0x000000ff
        /*0d6c*/ 	.word	0x00000048
        /*0d70*/ 	.short	0x0100
        /*0d72*/ 	.byte	0x06
	.zero		1


	//   ....[8]....
        /*0d74*/ 	.word	0x00001db0
        /*0d78*/ 	.word	0x000000ff
        /*0d7c*/ 	.word	0x00000000
        /*0d80*/ 	.short	0x010a
        /*0d82*/ 	.byte	0x07
	.zero		1


	//   ....[9]....
        /*0d84*/ 	.word	0x00001e10
        /*0d88*/ 	.word	0x000000ff
        /*0d8c*/ 	.word	0x00000000
        /*0d90*/ 	.short	0x010a
        /*0d92*/ 	.byte	0x07
	.zero		1


	//   ....[10]....
        /*0d94*/ 	.word	0x00002fe0
        /*0d98*/ 	.word	0x000000ff
        /*0d9c*/ 	.word	0x00000000
        /*0da0*/ 	.short	0x010a
        /*0da2*/ 	.byte	0x09
	.zero		1


	//   ....[11]....
        /*0da4*/ 	.word	0x00003020
        /*0da8*/ 	.word	0x000000ff
        /*0dac*/ 	.word	0x00000000
        /*0db0*/ 	.short	0x010a
        /*0db2*/ 	.byte	0x09
	.zero		1


	//   ....[12]....
        /*0db4*/ 	.word	0x00004090
        /*0db8*/ 	.word	0x000000e5
        /*0dbc*/ 	.word	0x00000000
        /*0dc0*/ 	.short	0x0101
        /*0dc2*/ 	.byte	0x3f
	.zero		1


	//   ....[13]....
        /*0dc4*/ 	.word	0x000052b0
        /*0dc8*/ 	.word	0x00000018
        /*0dcc*/ 	.word	0x00000000
        /*0dd0*/ 	.short	0x0101
        /*0dd2*/ 	.byte	0x3f
	.zero		1


	//   ....[14]....
        /*0dd4*/ 	.word	0x0000f670
        /*0dd8*/ 	.word	0x0000000d
        /*0ddc*/ 	.word	0x00000018
        /*0de0*/ 	.short	0x010a
        /*0de2*/ 	.byte	0x3f
	.zero		1


	//   ....[15]....
        /*0de4*/ 	.word	0x0000fa50
        /*0de8*/ 	.word	0x00000004
        /*0dec*/ 	.word	0x00000048
        /*0df0*/ 	.short	0x0101
        /*0df2*/ 	.byte	0x3f
	.zero		1


	//   ....[16]....
        /*0df4*/ 	.word	0x000101c0
        /*0df8*/ 	.word	0x00000005
        /*0dfc*/ 	.word	0x00000000
        /*0e00*/ 	.short	0x010a
        /*0e02*/ 	.byte	0x3f
	.zero		1


	//   ....[17]....
        /*0e04*/ 	.word	0x00010240
        /*0e08*/ 	.word	0x00000007
        /*0e0c*/ 	.word	0x00000000
        /*0e10*/ 	.short	0x010a
        /*0e12*/ 	.byte	0x3f
	.zero		1


	//   ....[18]....
        /*0e14*/ 	.word	0x000102d0
        /*0e18*/ 	.word	0x00000003
        /*0e1c*/ 	.word	0x00000000
        /*0e20*/ 	.short	0x010a
        /*0e22*/ 	.byte	0x3f
	.zero		1


	//   ....[19]....
        /*0e24*/ 	.word	0x00010340
        /*0e28*/ 	.word	0x00000003
        /*0e2c*/ 	.word	0x00000000
        /*0e30*/ 	.short	0x010a
        /*0e32*/ 	.byte	0x3f
	.zero		1


	//   ....[20]....
        /*0e34*/ 	.word	0x000103b0
        /*0e38*/ 	.word	0x00000000
        /*0e3c*/ 	.word	0x00000000
        /*0e40*/ 	.short	0x010a
        /*0e42*/ 	.byte	0x3f
	.zero		1


	//   ....[21]....
        /*0e44*/ 	.word	0x00010490
        /*0e48*/ 	.word	0x0000000d
        /*0e4c*/ 	.word	0x00000018
        /*0e50*/ 	.short	0x010a
        /*0e52*/ 	.byte	0x3f
	.zero		1


	//   ....[22]....
        /*0e54*/ 	.word	0x00010560
        /*0e58*/ 	.word	0x00000005
        /*0e5c*/ 	.word	0x00000000
        /*0e60*/ 	.short	0x010a
        /*0e62*/ 	.byte	0x3f
	.zero		1


	//   ....[23]....
        /*0e64*/ 	.word	0x000105b0
        /*0e68*/ 	.word	0x00000007
        /*0e6c*/ 	.word	0x00000000
        /*0e70*/ 	.short	0x010a
        /*0e72*/ 	.byte	0x3f
	.zero		1


	//----- nvinfo : EIATTR_NUM_MBARRIERS
	.align		4
.L_30:
        /*0e74*/ 	.byte	0x03, 0x38
        /*0e76*/ 	.short	0x0008


	//----- nvinfo : EIATTR_EXIT_INSTR_OFFSETS
	.align		4
        /*0e78*/ 	.byte	0x04, 0x1c
        /*0e7a*/ 	.short	(.L_32 - .L_31)


	//   ....[0]....
.L_31:
        /*0e7c*/ 	.word	0x000009b0


	//   ....[1]....
        /*0e80*/ 	.word	0x00001240


	//   ....[2]....
        /*0e84*/ 	.word	0x0000ed50


	//   ....[3]....
        /*0e88*/ 	.word	0x0000f2e0


	//   ....[4]....
        /*0e8c*/ 	.word	0x00010320


	//----- nvinfo : EIATTR_MAX_THREADS
	.align		4
.L_32:
        /*0e90*/ 	.byte	0x04, 0x05
        /*0e92*/ 	.short	(.L_34 - .L_33)
.L_33:
        /*0e94*/ 	.word	0x00000180
        /*0e98*/ 	.word	0x00000001
        /*0e9c*/ 	.word	0x00000001


	//----- nvinfo : EIATTR_CRS_STACK_SIZE
	.align		4
.L_34:
        /*0ea0*/ 	.byte	0x04, 0x1e
        /*0ea2*/ 	.short	(.L_36 - .L_35)
.L_35:
        /*0ea4*/ 	.word	0x00000000


	//----- nvinfo : EIATTR_CBANK_PARAM_SIZE
	.align		4
.L_36:
        /*0ea8*/ 	.byte	0x03, 0x19
        /*0eaa*/ 	.short	0x0470


	//----- nvinfo : EIATTR_PARAM_CBANK
	.align		4
        /*0eac*/ 	.byte	0x04, 0x0a
        /*0eae*/ 	.short	(.L_38 - .L_37)
	.align		4
.L_37:
        /*0eb0*/ 	.word	index@(.nv.constant0._ZN7cutlass13device_kernelINS_4gemm6kernel13GemmUniversalIN4cute5tupleIJiiiiEEENS1_10collective13CollectiveMmaINS1_37MainloopSm90TmaGmmaWarpSpecializedFP8ILi3ENS5_IJNS4_1CILi2EEENSA_ILi1EEESC_EEENS1_35KernelTmaWarpSpecializedCooperativeEEENS5_IJNSA_ILi256EEENSA_ILi128EEENSA_ILi32EEEEEENS_12float_e4m3_tENS5_IJlSC_lEEESK_SL_NS4_8TiledMMAINS4_8MMA_AtomIJNS4_4SM904GMMA31MMA_64x128x32_F32E4M3E4M3_SS_TNILNSP_7ScaleInE1ELSR_1EEEEEENS4_6LayoutISD_NS5_IJSC_NSA_ILi0EEESV_EEEEENS5_IJNS4_10UnderscoreESY_SY_EEEEENS4_13SM90_TMA_LOADENS4_14ComposedLayoutINS4_7SwizzleILi1ELi4ELi3EEENS4_18smem_ptr_flag_bitsILi8EEENSU_INS5_IJNSA_ILi8EEESI_EEENS5_IJSI_SC_EEEEEEEvNS4_8identityENS4_23SM90_TMA_LOAD_MULTICASTES1B_vS1C_EENS_8epilogue10collective6detail29Sm90TmaWarpSpecializedAdapterINS1G_15DefaultEpilogueISK_SL_SL_NS1F_6thread17LinearCombinationISK_Li1EffLNS1K_9ScaleType4KindE0ELNS_15FloatRoundStyleE2ESK_EENS1_15EpilogueDefaultEEEEEvvEEEEvNT_6ParamsE)
        /*0eb4*/ 	.short	0x0210
        /*0eb6*/ 	.short	0x0470


	//----- nvinfo : EIATTR_SW_WAR
	.align		4
.L_38:
        /*0eb8*/ 	.byte	0x04, 0x36
        /*0eba*/ 	.short	(.L_40 - .L_39)
.L_39:
        /*0ebc*/ 	.word	0x00000008
.L_40:


//--------------------- .nv.callgraph             --------------------------
	.section	.nv.callgraph,"",@"SHT_CUDA_CALLGRAPH"
	.align	4
	.sectionentsize	8
	.align		4
        /*0000*/ 	.word	0x00000000
	.align		4
        /*0004*/ 	.word	0xffffffff
	.align		4
        /*0008*/ 	.word	0x00000000
	.align		4
        /*000c*/ 	.word	0xfffffffe
	.align		4
        /*0010*/ 	.word	0x00000000
	.align		4
        /*0014*/ 	.word	0xfffffffd
	.align		4
        /*0018*/ 	.word	0x00000000
	.align		4
        /*001c*/ 	.word	0xfffffffc


//--------------------- .nv.constant4             --------------------------
	.section	.nv.constant4,"a",@progbits
	.align	8
	.align		8
.nv.constant4:
        /*0000*/ 	.dword	_ZN39_INTERNAL_8507289d_4_k_cu_e55c3bde_51904cuda3std3__45__cpo5beginE
	.align		8
        /*0008*/ 	.dword	_ZN39_INTERNAL_8507289d_4_k_cu_e55c3bde_51904cuda3std3__45__cpo3endE
	.align		8
        /*0010*/ 	.dword	_ZN39_INTERNAL_8507289d_4_k_cu_e55c3bde_51904cuda3std3__45__cpo6cbeginE
	.align		8
        /*0018*/ 	.dword	_ZN39_INTERNAL_8507289d_4_k_cu_e55c3bde_51904cuda3std3__45__cpo4cendE
	.align		8
        /*0020*/ 	.dword	_ZN39_INTERNAL_8507289d_4_k_cu_e55c3bde_51904cuda3std3__441_GLOBAL__N__8507289d_4_k_cu_e55c3bde_51906ignoreE
	.align		8
        /*0028*/ 	.dword	_ZN39_INTERNAL_8507289d_4_k_cu_e55c3bde_51904cuda3std3__419piecewise_constructE
	.align		8
        /*0030*/ 	.dword	_ZN39_INTERNAL_8507289d_4_k_cu_e55c3bde_51904cuda3std3__48in_placeE
	.align		8
        /*0038*/ 	.dword	_ZN39_INTERNAL_8507289d_4_k_cu_e55c3bde_51904cuda3std6ranges3__45__cpo4swapE
	.align		8
        /*0040*/ 	.dword	_ZN39_INTERNAL_8507289d_4_k_cu_e55c3bde_51904cuda3std6ranges3__45__cpo9iter_moveE
	.align		8
        /*0048*/ 	.dword	_ZN39_INTERNAL_8507289d_4_k_cu_e55c3bde_51904cute7productE
	.align		8
        /*0050*/ 	.dword	_ZN39_INTERNAL_8507289d_4_k_cu_e55c3bde_51904cute1_E


//--------------------- .text._ZN7cutlass13device_kernelINS_4gemm6kernel13GemmUniversalIN4cute5tupleIJiiiiEEENS1_10collective13CollectiveMmaINS1_37MainloopSm90TmaGmmaWarpSpecializedFP8ILi3ENS5_IJNS4_1CILi2EEENSA_ILi1EEESC_EEENS1_35KernelTmaWarpSpecializedCooperativeEEENS5_IJNSA_ILi256EEENSA_ILi128EEENSA_ILi32EEEEEENS_12float_e4m3_tENS5_IJlSC_lEEESK_SL_NS4_8TiledMMAINS4_8MMA_AtomIJNS4_4SM904GMMA31MMA_64x128x32_F32E4M3E4M3_SS_TNILNSP_7ScaleInE1ELSR_1EEEEEENS4_6LayoutISD_NS5_IJSC_NSA_ILi0EEESV_EEEEENS5_IJNS4_10UnderscoreESY_SY_EEEEENS4_13SM90_TMA_LOADENS4_14ComposedLayoutINS4_7SwizzleILi1ELi4ELi3EEENS4_18smem_ptr_flag_bitsILi8EEENSU_INS5_IJNSA_ILi8EEESI_EEENS5_IJSI_SC_EEEEEEEvNS4_8identityENS4_23SM90_TMA_LOAD_MULTICASTES1B_vS1C_EENS_8epilogue10collective6detail29Sm90TmaWarpSpecializedAdapterINS1G_15DefaultEpilogueISK_SL_SL_NS1F_6thread17LinearCombinationISK_Li1EffLNS1K_9ScaleType4KindE0ELNS_15FloatRoundStyleE2ESK_EENS1_15EpilogueDefaultEEEEEvvEEEEvNT_6ParamsE --------------------------
	.section	.text._ZN7cutlass13device_kernelINS_4gemm6kernel13GemmUniversalIN4cute5tupleIJiiiiEEENS1_10collective13CollectiveMmaINS1_37MainloopSm90TmaGmmaWarpSpecializedFP8ILi3ENS5_IJNS4_1CILi2EEENSA_ILi1EEESC_EEENS1_35KernelTmaWarpSpecializedCooperativeEEENS5_IJNSA_ILi256EEENSA_ILi128EEENSA_ILi32EEEEEENS_12float_e4m3_tENS5_IJlSC_lEEESK_SL_NS4_8TiledMMAINS4_8MMA_AtomIJNS4_4SM904GMMA31MMA_64x128x32_F32E4M3E4M3_SS_TNILNSP_7ScaleInE1ELSR_1EEEEEENS4_6LayoutISD_NS5_IJSC_NSA_ILi0EEESV_EEEEENS5_IJNS4_10UnderscoreESY_SY_EEEEENS4_13SM90_TMA_LOADENS4_14ComposedLayoutINS4_7SwizzleILi1ELi4ELi3EEENS4_18smem_ptr_flag_bitsILi8EEENSU_INS5_IJNSA_ILi8EEESI_EEENS5_IJSI_SC_EEEEEEEvNS4_8identityENS4_23SM90_TMA_LOAD_MULTICASTES1B_vS1C_EENS_8epilogue10collective6detail29Sm90TmaWarpSpecializedAdapterINS1G_15DefaultEpilogueISK_SL_SL_NS1F_6thread17LinearCombinationISK_Li1EffLNS1K_9ScaleType4KindE0ELNS_15FloatRoundStyleE2ESK_EENS1_15EpilogueDefaultEEEEEvvEEEEvNT_6ParamsE,"ax",@progbits
	.align	128
.text._ZN7cutlass13device_kernelINS_4gemm6kernel13GemmUniversalIN4cute5tupleIJiiiiEEENS1_10collective13CollectiveMmaINS1_37MainloopSm90TmaGmmaWarpSpecializedFP8ILi3ENS5_IJNS4_1CILi2EEENSA_ILi1EEESC_EEENS1_35KernelTmaWarpSpecializedCooperativeEEENS5_IJNSA_ILi256EEENSA_ILi128EEENSA_ILi32EEEEEENS_12float_e4m3_tENS5_IJlSC_lEEESK_SL_NS4_8TiledMMAINS4_8MMA_AtomIJNS4_4SM904GMMA31MMA_64x128x32_F32E4M3E4M3_SS_TNILNSP_7ScaleInE1ELSR_1EEEEEENS4_6LayoutISD_NS5_IJSC_NSA_ILi0EEESV_EEEEENS5_IJNS4_10UnderscoreESY_SY_EEEEENS4_13SM90_TMA_LOADENS4_14ComposedLayoutINS4_7SwizzleILi1ELi4ELi3EEENS4_18smem_ptr_flag_bitsILi8EEENSU_INS5_IJNSA_ILi8EEESI_EEENS5_IJSI_SC_EEEEEEEvNS4_8identityENS4_23SM90_TMA_LOAD_MULTICASTES1B_vS1C_EENS_8epilogue10collective6detail29Sm90TmaWarpSpecializedAdapterINS1G_15DefaultEpilogueISK_SL_SL_NS1F_6thread17LinearCombinationISK_Li1EffLNS1K_9ScaleType4KindE0ELNS_15FloatRoundStyleE2ESK_EENS1_15EpilogueDefaultEEEEEvvEEEEvNT_6ParamsE:
        .type           _ZN7cutlass13device_kernelINS_4gemm6kernel13GemmUniversalIN4cute5tupleIJiiiiEEENS1_10collective13CollectiveMmaINS1_37MainloopSm90TmaGmmaWarpSpecializedFP8ILi3ENS5_IJNS4_1CILi2EEENSA_ILi1EEESC_EEENS1_35KernelTmaWarpSpecializedCooperativeEEENS5_IJNSA_ILi256EEENSA_ILi128EEENSA_ILi32EEEEEENS_12float_e4m3_tENS5_IJlSC_lEEESK_SL_NS4_8TiledMMAINS4_8MMA_AtomIJNS4_4SM904GMMA31MMA_64x128x32_F32E4M3E4M3_SS_TNILNSP_7ScaleInE1ELSR_1EEEEEENS4_6LayoutISD_NS5_IJSC_NSA_ILi0EEESV_EEEEENS5_IJNS4_10UnderscoreESY_SY_EEEEENS4_13SM90_TMA_LOADENS4_14ComposedLayoutINS4_7SwizzleILi1ELi4ELi3EEENS4_18smem_ptr_flag_bitsILi8EEENSU_INS5_IJNSA_ILi8EEESI_EEENS5_IJSI_SC_EEEEEEEvNS4_8identityENS4_23SM90_TMA_LOAD_MULTICASTES1B_vS1C_EENS_8epilogue10collective6detail29Sm90TmaWarpSpecializedAdapterINS1G_15DefaultEpilogueISK_SL_SL_NS1F_6thread17LinearCombinationISK_Li1EffLNS1K_9ScaleType4KindE0ELNS_15FloatRoundStyleE2ESK_EENS1_15EpilogueDefaultEEEEEvvEEEEvNT_6ParamsE,@function
        .size           _ZN7cutlass13device_kernelINS_4gemm6kernel13GemmUniversalIN4cute5tupleIJiiiiEEENS1_10collective13CollectiveMmaINS1_37MainloopSm90TmaGmmaWarpSpecializedFP8ILi3ENS5_IJNS4_1CILi2EEENSA_ILi1EEESC_EEENS1_35KernelTmaWarpSpecializedCooperativeEEENS5_IJNSA_ILi256EEENSA_ILi128EEENSA_ILi32EEEEEENS_12float_e4m3_tENS5_IJlSC_lEEESK_SL_NS4_8TiledMMAINS4_8MMA_AtomIJNS4_4SM904GMMA31MMA_64x128x32_F32E4M3E4M3_SS_TNILNSP_7ScaleInE1ELSR_1EEEEEENS4_6LayoutISD_NS5_IJSC_NSA_ILi0EEESV_EEEEENS5_IJNS4_10UnderscoreESY_SY_EEEEENS4_13SM90_TMA_LOADENS4_14ComposedLayoutINS4_7SwizzleILi1ELi4ELi3EEENS4_18smem_ptr_flag_bitsILi8EEENSU_INS5_IJNSA_ILi8EEESI_EEENS5_IJSI_SC_EEEEEEEvNS4_8identityENS4_23SM90_TMA_LOAD_MULTICASTES1B_vS1C_EENS_8epilogue10collective6detail29Sm90TmaWarpSpecializedAdapterINS1G_15DefaultEpilogueISK_SL_SL_NS1F_6thread17LinearCombinationISK_Li1EffLNS1K_9ScaleType4KindE0ELNS_15FloatRoundStyleE2ESK_EENS1_15EpilogueDefaultEEEEEvvEEEEvNT_6ParamsE,(.L_x_332 - _ZN7cutlass13device_kernelINS_4gemm6kernel13GemmUniversalIN4cute5tupleIJiiiiEEENS1_10collective13CollectiveMmaINS1_37MainloopSm90TmaGmmaWarpSpecializedFP8ILi3ENS5_IJNS4_1CILi2EEENSA_ILi1EEESC_EEENS1_35KernelTmaWarpSpecializedCooperativeEEENS5_IJNSA_ILi256EEENSA_ILi128EEENSA_ILi32EEEEEENS_12float_e4m3_tENS5_IJlSC_lEEESK_SL_NS4_8TiledMMAINS4_8MMA_AtomIJNS4_4SM904GMMA31MMA_64x128x32_F32E4M3E4M3_SS_TNILNSP_7ScaleInE1ELSR_1EEEEEENS4_6LayoutISD_NS5_IJSC_NSA_ILi0EEESV_EEEEENS5_IJNS4_10UnderscoreESY_SY_EEEEENS4_13SM90_TMA_LOADENS4_14ComposedLayoutINS4_7SwizzleILi1ELi4ELi3EEENS4_18smem_ptr_flag_bitsILi8EEENSU_INS5_IJNSA_ILi8EEESI_EEENS5_IJSI_SC_EEEEEEEvNS4_8identityENS4_23SM90_TMA_LOAD_MULTICASTES1B_vS1C_EENS_8epilogue10collective6detail29Sm90TmaWarpSpecializedAdapterINS1G_15DefaultEpilogueISK_SL_SL_NS1F_6thread17LinearCombinationISK_Li1EffLNS1K_9ScaleType4KindE0ELNS_15FloatRoundStyleE2ESK_EENS1_15EpilogueDefaultEEEEEvvEEEEvNT_6ParamsE)
        .other          _ZN7cutlass13device_kernelINS_4gemm6kernel13GemmUniversalIN4cute5tupleIJiiiiEEENS1_10collective13CollectiveMmaINS1_37MainloopSm90TmaGmmaWarpSpecializedFP8ILi3ENS5_IJNS4_1CILi2EEENSA_ILi1EEESC_EEENS1_35KernelTmaWarpSpecializedCooperativeEEENS5_IJNSA_ILi256EEENSA_ILi128EEENSA_ILi32EEEEEENS_12float_e4m3_tENS5_IJlSC_lEEESK_SL_NS4_8TiledMMAINS4_8MMA_AtomIJNS4_4SM904GMMA31MMA_64x128x32_F32E4M3E4M3_SS_TNILNSP_7ScaleInE1ELSR_1EEEEEENS4_6LayoutISD_NS5_IJSC_NSA_ILi0EEESV_EEEEENS5_IJNS4_10UnderscoreESY_SY_EEEEENS4_13SM90_TMA_LOADENS4_14ComposedLayoutINS4_7SwizzleILi1ELi4ELi3EEENS4_18smem_ptr_flag_bitsILi8EEENSU_INS5_IJNSA_ILi8EEESI_EEENS5_IJSI_SC_EEEEEEEvNS4_8identityENS4_23SM90_TMA_LOAD_MULTICASTES1B_vS1C_EENS_8epilogue10collective6detail29Sm90TmaWarpSpecializedAdapterINS1G_15DefaultEpilogueISK_SL_SL_NS1F_6thread17LinearCombinationISK_Li1EffLNS1K_9ScaleType4KindE0ELNS_15FloatRoundStyleE2ESK_EENS1_15EpilogueDefaultEEEEEvvEEEEvNT_6ParamsE,@"STO_CUDA_ENTRY STV_DEFAULT"
_ZN7cutlass13device_kernelINS_4gemm6kernel13GemmUniversalIN4cute5tupleIJiiiiEEENS1_10collective13CollectiveMmaINS1_37MainloopSm90TmaGmmaWarpSpecializedFP8ILi3ENS5_IJNS4_1CILi2EEENSA_ILi1EEESC_EEENS1_35KernelTmaWarpSpecializedCooperativeEEENS5_IJNSA_ILi256EEENSA_ILi128EEENSA_ILi32EEEEEENS_12float_e4m3_tENS5_IJlSC_lEEESK_SL_NS4_8TiledMMAINS4_8MMA_AtomIJNS4_4SM904GMMA31MMA_64x128x32_F32E4M3E4M3_SS_TNILNSP_7ScaleInE1ELSR_1EEEEEENS4_6LayoutISD_NS5_IJSC_NSA_ILi0EEESV_EEEEENS5_IJNS4_10UnderscoreESY_SY_EEEEENS4_13SM90_TMA_LOADENS4_14ComposedLayoutINS4_7SwizzleILi1ELi4ELi3EEENS4_18smem_ptr_flag_bitsILi8EEENSU_INS5_IJNSA_ILi8EEESI_EEENS5_IJSI_SC_EEEEEEEvNS4_8identityENS4_23SM90_TMA_LOAD_MULTICASTES1B_vS1C_EENS_8epilogue10collective6detail29Sm90TmaWarpSpecializedAdapterINS1G_15DefaultEpilogueISK_SL_SL_NS1F_6thread17LinearCombinationISK_Li1EffLNS1K_9ScaleType4KindE0ELNS_15FloatRoundStyleE2ESK_EENS1_15EpilogueDefaultEEEEEvvEEEEvNT_6ParamsE:
[----:B------:R-:W0:Y:S02]  /*0000*/  LDC R1, c[0x0][0x28] ;  /* 0x00000a00ff017b82 */ /* 0x000e240000000800 */
[----:B0-----:R-:W-:Y:S01]  /*0010*/  VIADD R1, R1, 0xfffffef8 ;  /* 0xfffffef801017836 */ /* 0x001fe20000000000 */
[----:B------:R-:W0:Y:S01]  /*0020*/  S2R R4, SR_TID.X ;  /* 0x0000000000047919 */ /* 0x000e220000002100 */
[----:B------:R-:W-:Y:S01]  /*0030*/  ELECT P0, URZ, PT ;  /* 0x00000000003f782f */ /* 0x000fe20003800000 */
[----:B------:R-:W-:Y:S01]  /*0040*/  BSSY B0, `(.L_x_0) ;  /* 0x0000015000007945 */ /* 0x000fe20003800000 */
[--C-:B0-----:R-:W-:Y:S02]  /*0050*/  SHF.R.U32.HI R0, RZ, 0x5, R4.reuse ;  /* 0x00000005ff007819 */ /* 0x101fe40000011604 */
[----:B------:R-:W-:-:S03]  /*0060*/  SHF.R.U32.HI R2, RZ, 0x7, R4 ;  /* 0x00000007ff027819 */ /* 0x000fc60000011604 */
[----:B------:R-:W0:Y:S04]  /*0070*/  SHFL.IDX PT, R3, R0, RZ, 0x1f ;  /* 0x00001fff00037589 */ /* 0x000e2800000e0000 */
[----:B------:R-:W1:Y:S01]  /*0080*/  SHFL.IDX PT, R2, R2, RZ, 0x1f ;  /* 0x00001fff02027589 */ /* 0x000e6200000e0000 */
[----:B0-----:R-:W-:Y:S02]  /*0090*/  R2UR UR4, R3 ;  /* 0x00000000030472ca */ /* 0x001fe400000e0000 */
[----:B-1----:R-:W-:-:S11]  /*00a0*/  R2UR UR6, R2 ;  /* 0x00000000020672ca */ /* 0x002fd600000e0000 */
[----:B------:R-:W-:Y:S02]  /*00b0*/  USHF.R.S32.HI UR5, URZ, 0x1f, UR4 ;  /* 0x0000001f3f057899 */ /* 0x000fe40008011404 */
[----:B------:R-:W-:Y:S02]  /*00c0*/  ISETP.NE.OR P0, PT, RZ, UR4, !P0 ;  /* 0x00000004ff007c0c */ /* 0x000fe4000c705670 */
[----:B------:R-:W-:-:S04]  /*00d0*/  ULEA.HI UR5, UR5, UR4, URZ, 0x2 ;  /* 0x0000000405057291 */ /* 0x000fc8000f8f103f */
[----:B------:R-:W-:-:S04]  /*00e0*/  ULOP3.LUT UR5, UR5, 0xfffffffc, URZ, 0xc0, !UPT ;  /* 0xfffffffc05057892 */ /* 0x000fc8000f8ec03f */
[----:B------:R-:W-:-:S03]  /*00f0*/  UIADD3 UR8, UR4, -UR5, URZ ;  /* 0x8000000504087290 */ /* 0x000fc6000fffe03f */
[----:B------:R-:W-:Y:S09]  /*0100*/  @P0 BRA `(.L_x_1) ;  /* 0x0000000000200947 */ /* 0x000ff20003800000 */
[----:B------:R-:W-:Y:S02]  /*0110*/  ULDC.64 UR4, c[0x0][0x198] ;  /* 0x0000660000047ab9 */ /* 0x000fe40000000a00 */
[----:B------:R-:W-:Y:S02]  /*0120*/  UIADD3 UR10, UP0, UR4, 0xf0, URZ ;  /* 0x000000f0040a7890 */ /* 0x000fe4000ff1e03f */
[----:B------:R-:W-:Y:S02]  /*0130*/  UIADD3 UR4, UP1, UR4, 0x1f0, URZ ;  /* 0x000001f004047890 */ /* 0x000fe4000ff3e03f */
[----:B------:R-:W-:Y:S02]  /*0140*/  UIADD3.X UR11, URZ, UR5, URZ, UP0, !UPT ;  /* 0x000000053f0b7290 */ /* 0x000fe400087fe43f */
[----:B------:R-:W-:-:S07]  /*0150*/  UIADD3.X UR5, URZ, UR5, URZ, UP1, !UPT ;  /* 0x000000053f057290 */ /* 0x000fce0008ffe43f */
[----:B------:R0:W-:Y:S02]  /*0160*/  UTMACCTL.PF [UR10] ;  /* 0x000000000a0079b9 */ /* 0x0001e40008040000 */
[----:B------:R0:W-:Y:S02]  /*0170*/  UTMACCTL.PF [UR4] ;  /* 0x00000000040079b9 */ /* 0x0001e40008040000 */
[----:B0-----:R-:W-:Y:S01]  /*0180*/  NOP ;  /* 0x0000000000007918 */ /* 0x001fe20000000000 */
.L_x_1:
[----:B------:R-:W-:Y:S05]  /*0190*/  BSYNC B0 ;  /* 0x0000000000007941 */ /* 0x000fea0003800000 */
.L_x_0:
[----:B------:R-:W0:Y:S01]  /*01a0*/  SHFL.IDX PT, R3, R0, RZ, 0x1f ;  /* 0x00001fff00037589 */ /* 0x000e2200000e0000 */
[----:B------:R-:W-:Y:S01]  /*01b0*/  UISETP.NE.AND UP0, UPT, UR8, 0x3, UPT ;  /* 0x000000030800788c */ /* 0x000fe2000bf05270 */
[----:B------:R-:W-:Y:S01]  /*01c0*/  ISETP.NE.AND P1, PT, RZ, UR6, PT ;  /* 0x00000006ff007c0c */ /* 0x000fe2000bf25270 */
[----:B------:R-:W-:Y:S02]  /*01d0*/  UIADD3 UR10, UR6, -0x1, URZ ;  /* 0xffffffff060a7890 */ /* 0x000fe4000fffe03f */
[----:B------:R-:W-:Y:S02]  /*01e0*/  UISETP.EQ.OR UP0, UPT, UR8, URZ, !UP0 ;  /* 0x0000003f0800728c */ /* 0x000fe4000c702670 */
[----:B------:R-:W-:Y:S02]  /*01f0*/  UISETP.GE.U32.AND UP1, UPT, UR10, 0x2, UPT ;  /* 0x000000020a00788c */ /* 0x000fe4000bf26070 */
[----:B------:R-:W-:-:S04]  /*0200*/  UISETP.EQ.AND UP0, UPT, UR6, URZ, UP0 ;  /* 0x0000003f0600728c */ /* 0x000fc80008702270 */
[----:B------:R-:W-:-:S04]  /*0210*/  USEL UR13, URZ, 0x1, !UP0 ;  /* 0x000000013f0d7887 */ /* 0x000fc8000c000000 */
[----:B------:R-:W-:Y:S01]  /*0220*/  USEL UR13, UR13, 0x2, UP1 ;  /* 0x000000020d0d7887 */ /* 0x000fe20008800000 */
[----:B0-----:R-:W-:-:S13]  /*0230*/  ISETP.NE.AND P0, PT, R3, RZ, PT ;  /* 0x000000ff0300720c */ /* 0x001fda0003f05270 */
[----:B------:R-:W-:Y:S05]  /*0240*/  @P0 BRA `(.L_x_2) ;  /* 0x0000000000500947 */ /* 0x000fea0003800000 */
[----:B------:R-:W0:Y:S01]  /*0250*/  S2UR UR9, SR_CgaCtaId ;  /* 0x00000000000979c3 */ /* 0x000e220000008800 */
[----:B------:R-:W-:Y:S01]  /*0260*/  UMOV UR4, 0x400 ;  /* 0x0000040000047882 */ /* 0x000fe20000000000 */
[----:B------:R-:W-:Y:S01]  /*0270*/  UMOV UR5, 0x1 ;  /* 0x0000000100057882 */ /* 0x000fe20000000000 */
[----:B------:R-:W-:Y:S01]  /*0280*/  UMOV UR6, 0x4 ;  /* 0x0000000400067882 */ /* 0x000fe20000000000 */
[----:B------:R-:W-:Y:S01]  /*0290*/  ELECT P0, URZ, PT ;  /* 0x00000000003f782f */ /* 0x000fe20003800000 */
[----:B------:R-:W-:-:S04]  /*02a0*/  UIADD3 UR6, -UR6, 0x100000, URZ ;  /* 0x0010000006067890 */ /* 0x000fc8000fffe13f */
[----:B------:R-:W-:Y:S02]  /*02b0*/  USHF.L.U32 UR7, UR6, 0xb, URZ ;  /* 0x0000000b06077899 */ /* 0x000fe4000800063f */
[----:B------:R-:W-:Y:S02]  /*02c0*/  USHF.L.U32 UR6, UR6, 0x1, URZ ;  /* 0x0000000106067899 */ /* 0x000fe4000800063f */
[----:B0-----:R-:W-:Y:S02]  /*02d0*/  ULEA UR9, UR9, UR4, 0x18 ;  /* 0x0000000409097291 */ /* 0x001fe4000f8ec03f */
[----:B------:R-:W-:-:S04]  /*02e0*/  UIADD3 UR4, -UR5, 0x100000, URZ ;  /* 0x0010000005047890 */ /* 0x000fc8000fffe13f */
[----:B------:R-:W-:Y:S02]  /*02f0*/  USHF.L.U32 UR5, UR4, 0xb, URZ ;  /* 0x0000000b04057899 */ /* 0x000fe4000800063f */
[----:B------:R-:W-:Y:S01]  /*0300*/  USHF.L.U32 UR4, UR4, 0x1, URZ ;  /* 0x0000000104047899 */ /* 0x000fe2000800063f */
[----:B------:R-:W0:Y:S11]  /*0310*/  FENCE.VIEW.ASYNC.S ;  /* 0x00000000000073c6 */ /* 0x000e360000000000 */
[----:B0-----:R0:W1:Y:S01]  /*0320*/  SYNCS.EXCH.64 URZ, [UR9], UR4 ;  /* 0x00000004093f75b2 */ /* 0x0010620008000100 */
[----:B------:R0:W2:Y:S01]  /*0330*/  SYNCS.EXCH.64 URZ, [UR9+0x18], UR6 ;  /* 0x00001806093f75b2 */ /* 0x0000a20008000100 */
[----:B------:R0:W3:Y:S01]  /*0340*/  SYNCS.EXCH.64 URZ, [UR9+0x8], UR4 ;  /* 0x00000804093f75b2 */ /* 0x0000e20008000100 */
[----:B------:R0:W4:Y:S01]  /*0350*/  SYNCS.EXCH.64 URZ, [UR9+0x20], UR6 ;  /* 0x00002006093f75b2 */ /* 0x0001220008000100 */
[----:B------:R0:W0:Y:S01]  /*0360*/  SYNCS.EXCH.64 URZ, [UR9+0x10], UR4 ;  /* 0x00001004093f75b2 */ /* 0x0000220008000100 */
[----:B------:R0:W0:Y:S01]  /*0370*/  SYNCS.EXCH.64 URZ, [UR9+0x28], UR6 ;  /* 0x00002806093f75b2 */ /* 0x0000220008000100 */
[----:B------:R-:W-:Y:S01]  /*0380*/  NOP ;  /* 0x0000000000007918 */ /* 0x000fe20000000000 */
.L_x_2:
[----:B------:R-:W-:Y:S01]  /*0390*/  SHF.R.S32.HI R2, RZ, 0x1f, R4 ;  /* 0x0000001fff027819 */ /* 0x000fe20000011404 */
[----:B------:R-:W5:Y:S01]  /*03a0*/  SHFL.IDX PT, R0, R0, RZ, 0x1f ;  /* 0x00001fff00007589 */ /* 0x000f6200000e0000 */
[----:B0-----:R-:W0:Y:S01]  /*03b0*/  S2UR UR9, SR_CTAID.X ;  /* 0x00000000000979c3 */ /* 0x001e220000002500 */
[----:B------:R-:W-:Y:S02]  /*03c0*/  ELECT P0, URZ, PT ;  /* 0x00000000003f782f */ /* 0x000fe40003800000 */
[----:B------:R-:W-:Y:S01]  /*03d0*/  LEA.HI R2, R2, R4, RZ, 0x7 ;  /* 0x0000000402027211 */ /* 0x000fe200078f38ff */
[----:B------:R-:W-:Y:S01]  /*03e0*/  ULDC UR4, c[0x0][0x150] ;  /* 0x0000540000047ab9 */ /* 0x000fe20000000800 */
[----:B------:R-:W-:Y:S01]  /*03f0*/  SHF.R.S32.HI R6, RZ, 0x1f, R3 ;  /* 0x0000001fff067819 */ /* 0x000fe20000011403 */
[----:B------:R-:W-:Y:S01]  /*0400*/  NOP ;  /* 0x0000000000007918 */ /* 0x000fe20000000000 */
[----:B------:R-:W-:Y:S01]  /*0410*/  LOP3.LUT R2, R2, 0xffffff80, RZ, 0xc0, !PT ;  /* 0xffffff8002027812 */ /* 0x000fe200078ec0ff */
[----:B------:R-:W-:Y:S01]  /*0420*/  NOP ;  /* 0x0000000000007918 */ /* 0x000fe20000000000 */
[----:B------:R-:W-:Y:S01]  /*0430*/  LEA.HI R6, R6, R3, RZ, 0x2 ;  /* 0x0000000306067211 */ /* 0x000fe200078f10ff */
[----:B------:R-:W1:Y:S02]  /*0440*/  LDC R8, c[0x0][0x144] ;  /* 0x00005100ff087b82 */ /* 0x000e640000000800 */
[----:B------:R-:W-:Y:S01]  /*0450*/  IMAD.IADD R4, R4, 0x1, -R2 ;  /* 0x0000000104047824 */ /* 0x000fe200078e0a02 */
[----:B------:R-:W-:Y:S01]  /*0460*/  LOP3.LUT R6, R6, 0x3ffffffc, RZ, 0xc0, !PT ;  /* 0x3ffffffc06067812 */ /* 0x000fe200078ec0ff */
[----:B------:R-:W2:Y:S03]  /*0470*/  S2R R2, SR_CTAID.Y ;  /* 0x0000000000027919 */ /* 0x000ea60000002600 */
[----:B------:R-:W-:Y:S01]  /*0480*/  SHF.R.S32.HI R5, RZ, 0x1f, R4 ;  /* 0x0000001fff057819 */ /* 0x000fe20000011404 */
[----:B------:R-:W-:Y:S01]  /*0490*/  IMAD.IADD R6, R3, 0x1, -R6 ;  /* 0x0000000103067824 */ /* 0x000fe200078e0a06 */
[----:B------:R-:W3:Y:S02]  /*04a0*/  LDC R11, c[0x0][0x148] ;  /* 0x00005200ff0b7b82 */ /* 0x000ee40000000800 */
[----:B------:R-:W-:-:S02]  /*04b0*/  LEA.HI R5, R5, R4, RZ, 0x3 ;  /* 0x0000000405057211 */ /* 0x000fc400078f18ff */
[----:B-----5:R-:W-:Y:S02]  /*04c0*/  ISETP.NE.OR P0, PT, R0, RZ, !P0 ;  /* 0x000000ff0000720c */ /* 0x020fe40004705670 */
[--C-:B------:R-:W-:Y:S02]  /*04d0*/  SHF.R.S32.HI R0, RZ, 0x3, R5.reuse ;  /* 0x00000003ff007819 */ /* 0x100fe40000011405 */
[----:B------:R-:W-:Y:S02]  /*04e0*/  SHF.R.S32.HI R5, RZ, 0x1f, R5 ;  /* 0x0000001fff057819 */ /* 0x000fe40000011405 */
[----:B0-----:R-:W-:Y:S02]  /*04f0*/  I2FP.F32.U32 R7, UR9 ;  /* 0x0000000900077c45 */ /* 0x001fe40008201000 */
[----:B------:R-:W-:-:S03]  /*0500*/  LEA.HI R5, R5, R0, RZ, 0x2 ;  /* 0x0000000005057211 */ /* 0x000fc600078f10ff */
[----:B------:R-:W-:Y:S01]  /*0510*/  FMUL R7, R7, UR4 ;  /* 0x0000000407077c20 */ /* 0x000fe20008400000 */
[----:B------:R-:W-:Y:S01]  /*0520*/  LOP3.LUT R5, R5, 0xfffffffc, RZ, 0xc0, !PT ;  /* 0xfffffffc05057812 */ /* 0x000fe200078ec0ff */
[----:B------:R-:W-:Y:S01]  /*0530*/  VOTEU.ALL UP0, P0 ;  /* 0x00000000003f7886 */ /* 0x000fe20000000000 */
[----:B------:R-:W-:Y:S01]  /*0540*/  ULDC UR4, c[0x0][0x154] ;  /* 0x0000550000047ab9 */ /* 0x000fe20000000800 */
[----:B------:R-:W-:Y:S02]  /*0550*/  VOTEU.ALL UP1, P0 ;  /* 0x00000000003f7886 */ /* 0x000fe40000020000 */
[----:B------:R-:W0:Y:S01]  /*0560*/  F2I.U32.TRUNC.NTZ R7, R7 ;  /* 0x0000000700077305 */ /* 0x000e22000020f000 */
[----:B------:R-:W-:Y:S01]  /*0570*/  IMAD.IADD R5, R0, 0x1, -R5 ;  /* 0x0000000100057824 */ /* 0x000fe200078e0a05 */
[----:B------:R-:W5:Y:S01]  /*0580*/  @!UP0 S2UR UR7, SR_CgaCtaId ;  /* 0x00000000000789c3 */ /* 0x000f620000008800 */
[----:B------:R-:W-:Y:S02]  /*0590*/  @!UP0 UMOV UR6, 0x400 ;  /* 0x0000040000068882 */ /* 0x000fe40000000000 */
[----:B------:R-:W-:Y:S01]  /*05a0*/  IMAD R5, R6, 0x4, R5 ;  /* 0x0000000406057824 */ /* 0x000fe200078e0205 */
[----:B--2---:R-:W-:-:S04]  /*05b0*/  I2FP.F32.U32 R9, R2 ;  /* 0x0000000200097245 */ /* 0x004fc80000201000 */
[----:B------:R-:W-:Y:S01]  /*05c0*/  LEA.HI R0, R5, R5, RZ, 0x1 ;  /* 0x0000000505007211 */ /* 0x000fe200078f08ff */
[----:B------:R-:W-:Y:S01]  /*05d0*/  FMUL R9, R9, UR4 ;  /* 0x0000000409097c20 */ /* 0x000fe20008400000 */
[----:B------:R-:W-:Y:S02]  /*05e0*/  UMOV UR4, 0x20 ;  /* 0x0000002000047882 */ /* 0x000fe40000000000 */
[----:B------:R-:W-:Y:S01]  /*05f0*/  LOP3.LUT R6, R0, 0xfffffffe, RZ, 0xc0, !PT ;  /* 0xfffffffe00067812 */ /* 0x000fe200078ec0ff */
[----:B0-----:R-:W-:Y:S01]  /*0600*/  IMAD.MOV R13, RZ, RZ, -R7 ;  /* 0x000000ffff0d7224 */ /* 0x001fe200078e0a07 */
[----:B------:R-:W-:-:S04]  /*0610*/  @!UP0 UIADD3 UR4, -UR4, 0x100000, URZ ;  /* 0x0010000004048890 */ /* 0x000fc8000fffe13f */
[----:B------:R-:W-:Y:S02]  /*0620*/  @!UP0 USHF.L.U32 UR5, UR4, 0xb, URZ ;  /* 0x0000000b04058899 */ /* 0x000fe4000800063f */
[----:B------:R-:W-:Y:S01]  /*0630*/  @!UP0 USHF.L.U32 UR4, UR4, 0x1, URZ ;  /* 0x0000000104048899 */ /* 0x000fe2000800063f */
[----:B------:R-:W0:Y:S01]  /*0640*/  F2I.U32.TRUNC.NTZ R9, R9 ;  /* 0x0000000900097305 */ /* 0x000e22000020f000 */
[----:B-1----:R-:W-:Y:S02]  /*0650*/  IMAD R0, R8, R13, UR9 ;  /* 0x0000000908007e24 */ /* 0x002fe4000f8e020d */
[C---:B------:R-:W-:Y:S02]  /*0660*/  IMAD.IADD R7, R5.reuse, 0x1, -R6 ;  /* 0x0000000105077824 */ /* 0x040fe400078e0a06 */
[----:B------:R-:W-:-:S03]  /*0670*/  IMAD.SHL.U32 R6, R5, 0x4, RZ ;  /* 0x0000000405067824 */ /* 0x000fc600078e00ff */
[----:B------:R-:W-:Y:S01]  /*0680*/  ISETP.NE.AND P2, PT, R7, R0, PT ;  /* 0x000000000700720c */ /* 0x000fe20003f45270 */
[----:B-----5:R-:W-:Y:S01]  /*0690*/  @!UP0 ULEA UR6, UR7, UR6, 0x18 ;  /* 0x0000000607068291 */ /* 0x020fe2000f8ec03f */
[----:B------:R-:W-:Y:S01]  /*06a0*/  LOP3.LUT R10, R5, 0xc, R6, 0x78, !PT ;  /* 0x0000000c050a7812 */ /* 0x000fe200078e7806 */
[----:B------:R-:W1:Y:S01]  /*06b0*/  LDC R7, c[0x0][0x140] ;  /* 0x00005000ff077b82 */ /* 0x000e620000000800 */
[----:B------:R-:W-:Y:S01]  /*06c0*/  VOTEU.ALL UP0, P0 ;  /* 0x00000000003f7886 */ /* 0x000fe20000000000 */
[----:B------:R-:W-:Y:S01]  /*06d0*/  LOP3.LUT P0, RZ, R4, 0x7, RZ, 0xc0, !PT ;  /* 0x0000000704ff7812 */ /* 0x000fe2000780c0ff */
[----:B0-----:R-:W-:Y:S01]  /*06e0*/  IMAD.MOV R12, RZ, RZ, -R9 ;  /* 0x000000ffff0c7224 */ /* 0x001fe200078e0a09 */
[----:B------:R0:W-:Y:S01]  /*06f0*/  STL [R1+0x7c], R10 ;  /* 0x00007c0a01007387 */ /* 0x0001e20000100800 */
[----:B------:R-:W-:Y:S01]  /*0700*/  IMAD.MOV.U32 R4, RZ, RZ, 0x1 ;  /* 0x00000001ff047424 */ /* 0x000fe200078e00ff */
[----:B------:R-:W-:Y:S01]  /*0710*/  ISETP.LT.U32.AND P0, PT, R10, 0x2, !P0 ;  /* 0x000000020a00780c */ /* 0x000fe20004701070 */
[----:B---3--:R-:W-:-:S03]  /*0720*/  IMAD R6, R11, R12, R2 ;  /* 0x0000000c0b067224 */ /* 0x008fc600078e0202 */
[----:B------:R-:W-:Y:S01]  /*0730*/  @P2 LEA.HI R5, R10, R10, RZ, 0x1 ;  /* 0x0000000a0a052211 */ /* 0x000fe200078f08ff */
[----:B------:R-:W2:Y:S02]  /*0740*/  FENCE.VIEW.ASYNC.S ;  /* 0x00000000000073c6 */ /* 0x000ea40000000000 */
[----:B--2---:R0:W2:Y:S01]  /*0750*/  @!UP0 SYNCS.EXCH.64 URZ, [UR6+0x40], UR4 ;  /* 0x00004004063f85b2 */ /* 0x0040a20008000100 */
[----:B------:R-:W-:-:S04]  /*0760*/  @P2 SHF.R.S32.HI R5, RZ, 0x1, R5 ;  /* 0x00000001ff052819 */ /* 0x000fc80000011405 */
[----:B------:R-:W-:Y:S02]  /*0770*/  @P2 ISETP.NE.AND P3, PT, R5, R6, PT ;  /* 0x000000060500220c */ /* 0x000fe40003f65270 */
[----:B------:R-:W-:Y:S02]  /*0780*/  SEL R5, RZ, 0x1, !P0 ;  /* 0x00000001ff057807 */ /* 0x000fe40004000000 */
[----:B------:R-:W-:Y:S02]  /*0790*/  @P2 SEL R4, RZ, 0x1, P3 ;  /* 0x00000001ff042807 */ /* 0x000fe40001800000 */
[----:B-1----:R-:W-:Y:S02]  /*07a0*/  ISETP.EQ.U32.AND P5, PT, R7, 0x1, PT ;  /* 0x000000010700780c */ /* 0x002fe40003fa2070 */
[----:B------:R-:W-:Y:S01]  /*07b0*/  LOP3.LUT R4, R4, R5, RZ, 0xc0, !PT ;  /* 0x0000000504047212 */ /* 0x000fe200078ec0ff */
[----:B------:R0:W1:Y:S01]  /*07c0*/  @!UP1 SYNCS.EXCH.64 URZ, [UR6+0x48], UR4 ;  /* 0x00004804063f95b2 */ /* 0x0000620008000100 */
[----:B------:R-:W-:-:S03]  /*07d0*/  NOP ;  /* 0x0000000000007918 */ /* 0x000fc60000000000 */
[----:B------:R0:W-:Y:S06]  /*07e0*/  STL [R1+0x78], R4 ;  /* 0x0000780401007387 */ /* 0x0001ec0000100800 */
[----:B--2---:R-:W-:Y:S05]  /*07f0*/  @!P5 BRA `(.L_x_3) ;  /* 0x000000000008d947 */ /* 0x004fea0003800000 */
[----:B-1--4-:R-:W-:Y:S01]  /*0800*/  UCGABAR_ARV ;  /* 0x00000000000079c7 */ /* 0x012fe20008000000 */
[----:B------:R-:W-:Y:S05]  /*0810*/  BRA `(.L_x_4) ;  /* 0x0000000000047947 */ /* 0x000fea0003800000 */
.L_x_3:
[----:B-1--4-:R-:W-:Y:S01]  /*0820*/  NOP ;  /* 0x0000000000007918 */ /* 0x012fe20000000000 */
.L_x_4:
[----:B------:R-:W1:Y:S01]  /*0830*/  LDC R3, c[0x0][0x65c] ;  /* 0x00019700ff037b82 */ /* 0x000e620000000800 */
[----:B0-----:R-:W-:Y:S02]  /*0840*/  IMAD.U32 R4, RZ, RZ, UR9 ;  /* 0x00000009ff047e24 */ /* 0x001fe4000f8e00ff */
[----:B------:R-:W-:Y:S01]  /*0850*/  IMAD.MOV.U32 R5, RZ, RZ, RZ ;  /* 0x000000ffff057224 */ /* 0x000fe200078e00ff */
[----:B-1----:R-:W-:-:S13]  /*0860*/  ISETP.NE.AND P4, PT, R3, 0x1, PT ;  /* 0x000000010300780c */ /* 0x002fda0003f85270 */
[----:B------:R-:W0:Y:S01]  /*0870*/  @P4 LDC R7, c[0x0][0x10] ;  /* 0x00000400ff074b82 */ /* 0x000e220000000800 */
[----:B------:R-:W-:Y:S02]  /*0880*/  @P4 IMAD.MOV.U32 R3, RZ, RZ, RZ ;  /* 0x000000ffff034224 */ /* 0x000fe400078e00ff */
[----:B------:R-:W-:-:S05]  /*0890*/  @P4 IMAD.MOV.U32 R13, RZ, RZ, RZ ;  /* 0x000000ffff0d4224 */ /* 0x000fca00078e00ff */
[----:B------:R-:W1:Y:S01]  /*08a0*/  @!P4 LDC R9, c[0x0][0xc] ;  /* 0x00000300ff09cb82 */ /* 0x000e620000000800 */
[----:B0-----:R-:W-:-:S04]  /*08b0*/  @P4 IMAD.WIDE.U32 R6, R7, UR9, R2 ;  /* 0x0000000907064c25 */ /* 0x001fc8000f8e0002 */
[----:B------:R-:W-:Y:S02]  /*08c0*/  @P4 IMAD.MOV.U32 R19, RZ, RZ, R6 ;  /* 0x000000ffff134224 */ /* 0x000fe400078e0006 */
[----:B------:R-:W-:Y:S02]  /*08d0*/  @P4 IMAD.IADD R23, R7, 0x1, R13 ;  /* 0x0000000107174824 */ /* 0x000fe400078e020d */
[----:B-1----:R-:W-:-:S04]  /*08e0*/  @!P4 IMAD.WIDE.U32 R4, R2, R9, R4 ;  /* 0x000000090204c225 */ /* 0x002fc800078e0004 */
[----:B------:R-:W-:Y:S02]  /*08f0*/  @!P4 IMAD.MOV.U32 R19, RZ, RZ, R4 ;  /* 0x000000ffff13c224 */ /* 0x000fe400078e0004 */
[----:B------:R-:W-:-:S03]  /*0900*/  @!P4 IMAD.MOV.U32 R23, RZ, RZ, R5 ;  /* 0x000000ffff17c224 */ /* 0x000fc600078e0005 */
[----:B------:R0:W-:Y:S04]  /*0910*/  STL [R1+0x84], R19 ;  /* 0x0000841301007387 */ /* 0x0001e80000100800 */
[----:B------:R0:W-:Y:S01]  /*0920*/  STL [R1+0x80], R23 ;  /* 0x0000801701007387 */ /* 0x0001e20000100800 */
[----:B------:R-:W-:Y:S05]  /*0930*/  @!P5 BRA `(.L_x_5) ;  /* 0x00000000000cd947 */ /* 0x000fea0003800000 */
[----:B------:R-:W-:Y:S01]  /*0940*/  UCGABAR_WAIT ;  /* 0x0000000000007dc7 */ /* 0x000fe20008000000 */
[----:B------:R-:W-:Y:S01]  /*0950*/  CCTL.IVALL ;  /* 0x00000000ff00798f */ /* 0x000fe20002000000 */
[----:B------:R-:W-:Y:S05]  /*0960*/  BRA `(.L_x_6) ;  /* 0x0000000000047947 */ /* 0x000fea0003800000 */
.L_x_5:
[----:B------:R-:W-:Y:S06]  /*0970*/  BAR.SYNC.DEFER_BLOCKING 0x0 ;  /* 0x0000000000007b1d */ /* 0x000fec0000010000 */
.L_x_6:
[----:B------:R-:W-:Y:S05]  /*0980*/  @!P1 BRA `(.L_x_7) ;  /* 0x000000e000f49947 */ /* 0x000fea0003800000 */
[----:B------:R-:W-:-:S06]  /*0990*/  UISETP.GT.U32.AND UP0, UPT, UR10, 0x1, UPT ;  /* 0x000000010a00788c */ /* 0x000fcc000bf04070 */
[----:B------:R-:W-:-:S13]  /*09a0*/  PLOP3.LUT P0, PT, PT, PT, UP0, 0x80, 0x0 ;  /* 0x000000000000781c */ /* 0x000fda0003f0f008 */
[----:B------:R-:W-:Y:S05]  /*09b0*/  @P0 EXIT ;  /* 0x000000000000094d */ /* 0x000fea0003800000 */
[----:B------:R-:W-:Y:S01]  /*09c0*/  IMAD.MOV.U32 R6, RZ, RZ, -0x1 ;  /* 0xffffffffff067424 */ /* 0x000fe200078e00ff */
[----:B------:R-:W-:Y:S01]  /*09d0*/  ULDC.64 UR4, c[0x0][0x650] ;  /* 0x0001940000047ab9 */ /* 0x000fe20000000a00 */
[----:B------:R-:W-:Y:S01]  /*09e0*/  IMAD.MOV.U32 R5, RZ, RZ, -0x1 ;  /* 0xffffffffff057424 */ /* 0x000fe200078e00ff */
[----:B------:R-:W-:Y:S01]  /*09f0*/  ISETP.GE.U32.AND P0, PT, R19, UR4, PT ;  /* 0x0000000413007c0c */ /* 0x000fe2000bf06070 */
[----:B------:R-:W-:Y:S01]  /*0a00*/  UMOV UR22, 0xffffffff ;  /* 0xffffffff00167882 */ /* 0x000fe20000000000 */
[----:B------:R1:W-:Y:S01]  /*0a10*/  STL [R1+0x8c], R6 ;  /* 0x00008c0601007387 */ /* 0x0003e20000100800 */
[----:B------:R-:W-:Y:S02]  /*0a20*/  PRMT R4, RZ, 0x7610, R4 ;  /* 0x00007610ff047816 */ /* 0x000fe40000000004 */
[----:B------:R-:W-:Y:S01]  /*0a30*/  ISETP.GE.U32.AND.EX P0, PT, R23, UR5, PT, P0 ;  /* 0x0000000517007c0c */ /* 0x000fe2000bf06100 */
[----:B------:R1:W-:-:S12]  /*0a40*/  STL [R1+0x88], R5 ;  /* 0x0000880501007387 */ /* 0x0003d80000100800 */
[----:B-1----:R-:W-:Y:S05]  /*0a50*/  @P0 BRA `(.L_x_8) ;  /* 0x0000000400380947 */ /* 0x002fea0003800000 */
[----:B------:R-:W1:Y:S01]  /*0a60*/  LDC.64 R14, c[0x0][0x628] ;  /* 0x00018a00ff0e7b82 */ /* 0x000e620000000a00 */
[----:B------:R-:W-:Y:S02]  /*0a70*/  IMAD.MOV.U32 R4, RZ, RZ, R19 ;  /* 0x000000ffff047224 */ /* 0x000fe400078e0013 */
[----:B------:R-:W-:-:S05]  /*0a80*/  IMAD.MOV.U32 R5, RZ, RZ, R23 ;  /* 0x000000ffff057224 */ /* 0x000fca00078e0017 */
[----:B------:R-:W2:Y:S08]  /*0a90*/  LDC R10, c[0x0][0x630] ;  /* 0x00018c00ff0a7b82 */ /* 0x000eb00000000800 */
[----:B------:R-:W3:Y:S01]  /*0aa0*/  LDC.64 R16, c[0x0][0x620] ;  /* 0x00018800ff107b82 */ /* 0x000ee20000000a00 */
[----:B-1----:R-:W-:-:S04]  /*0ab0*/  ISETP.NE.U32.AND P0, PT, R14, RZ, PT ;  /* 0x000000ff0e00720c */ /* 0x002fc80003f05070 */
[----:B------:R-:W-:-:S13]  /*0ac0*/  ISETP.NE.AND.EX P0, PT, R15, RZ, PT, P0 ;  /* 0x000000ff0f00720c */ /* 0x000fda0003f05300 */
[----:B--23--:R-:W-:Y:S05]  /*0ad0*/  @!P0 BRA `(.L_x_9) ;  /* 0x0000000000288947 */ /* 0x00cfea0003800000 */
[----:B------:R-:W1:Y:S02]  /*0ae0*/  LDC R9, c[0x0][0x634] ;  /* 0x00018d00ff097b82 */ /* 0x000e640000000800 */
[----:B-1----:R-:W-:-:S05]  /*0af0*/  IADD3 R9, P0, R19, R9, RZ ;  /* 0x0000000913097210 */ /* 0x002fca0007f1e0ff */
[----:B------:R-:W-:-:S04]  /*0b00*/  IMAD.X R13, RZ, RZ, R23, P0 ;  /* 0x000000ffff0d7224 */ /* 0x000fc800000e0617 */
[----:B------:R-:W-:-:S04]  /*0b10*/  IMAD.WIDE.U32 R4, R13, R14, RZ ;  /* 0x0000000e0d047225 */ /* 0x000fc800078e00ff */
[----:B------:R-:W-:-:S04]  /*0b20*/  IMAD.WIDE.U32 R6, P0, R9, R15, R4 ;  /* 0x0000000f09067225 */ /* 0x000fc80007800004 */
[----:B------:R-:W-:-:S04]  /*0b30*/  IMAD.WIDE.U32 R4, R9, R14, RZ ;  /* 0x0000000e09047225 */ /* 0x000fc800078e00ff */
[----:B------:R-:W-:Y:S01]  /*0b40*/  IMAD.X R9, RZ, RZ, RZ, P0 ;  /* 0x000000ffff097224 */ /* 0x000fe200000e06ff */
[----:B------:R-:W-:Y:S01]  /*0b50*/  IADD3 RZ, P0, R5, R6, RZ ;  /* 0x0000000605ff7210 */ /* 0x000fe20007f1e0ff */
[----:B------:R-:W-:-:S04]  /*0b60*/  IMAD.MOV.U32 R8, RZ, RZ, R7 ;  /* 0x000000ffff087224 */ /* 0x000fc800078e0007 */
[----:B------:R-:W-:-:S08]  /*0b70*/  IMAD.WIDE.U32.X R4, R13, R15, R8, P0 ;  /* 0x0000000f0d047225 */ /* 0x000fd000000e0408 */
.L_x_9:
[----:B------:R-:W1:Y:S01]  /*0b80*/  LDC.64 R20, c[0x0][0x640] ;  /* 0x00019000ff147b82 */ /* 0x000e620000000a00 */
[-C--:B------:R-:W-:Y:S01]  /*0b90*/  SHF.R.U64 R22, R4, R10.reuse, R5 ;  /* 0x0000000a04167219 */ /* 0x080fe20000001205 */
[----:B------:R-:W-:Y:S01]  /*0ba0*/  IMAD.MOV.U32 R4, RZ, RZ, R19 ;  /* 0x000000ffff047224 */ /* 0x000fe200078e0013 */
[----:B------:R-:W-:Y:S01]  /*0bb0*/  SHF.R.U32.HI R3, RZ, R10, R5 ;  /* 0x0000000aff037219 */ /* 0x000fe20000011605 */
[----:B------:R-:W-:Y:S01]  /*0bc0*/  IMAD.MOV.U32 R5, RZ, RZ, R23 ;  /* 0x000000ffff057224 */ /* 0x000fe200078e0017 */
[----:B------:R-:W-:Y:S01]  /*0bd0*/  IADD3 R7, P0, RZ, -R22, RZ ;  /* 0x80000016ff077210 */ /* 0x000fe20007f1e0ff */
[----:B0-----:R-:W-:Y:S02]  /*0be0*/  IMAD R23, R11, R12, R2 ;  /* 0x0000000c0b177224 */ /* 0x001fe400078e0202 */
[----:B------:R-:W0:Y:S01]  /*0bf0*/  LDC R8, c[0x0][0x618] ;  /* 0x00018600ff087b82 */ /* 0x000e220000000800 */
[----:B------:R-:W-:Y:S02]  /*0c00*/  IMAD.MOV.U32 R11, RZ, RZ, 0x1 ;  /* 0x00000001ff0b7424 */ /* 0x000fe400078e00ff */
[----:B------:R-:W-:-:S02]  /*0c10*/  IMAD.X R3, RZ, RZ, ~R3, P0 ;  /* 0x000000ffff037224 */ /* 0x000fc400000e0e03 */
[----:B------:R-:W-:-:S03]  /*0c20*/  IMAD.WIDE.U32 R4, R7, R16, R4 ;  /* 0x0000001007047225 */ /* 0x000fc600078e0004 */
[----:B------:R-:W2:Y:S01]  /*0c30*/  LDC R14, c[0x0][0x608] ;  /* 0x00018200ff0e7b82 */ /* 0x000ea20000000800 */
[----:B------:R-:W-:-:S04]  /*0c40*/  IMAD R6, R3, R16, RZ ;  /* 0x0000001003067224 */ /* 0x000fc800078e02ff */
[----:B------:R-:W-:-:S03]  /*0c50*/  IMAD R3, R7, R17, R6 ;  /* 0x0000001107037224 */ /* 0x000fc600078e0206 */
[----:B------:R-:W3:Y:S01]  /*0c60*/  LDC R18, c[0x0][0x658] ;  /* 0x00019600ff127b82 */ /* 0x000ee20000000800 */
[----:B------:R-:W-:Y:S01]  /*0c70*/  IMAD.IADD R3, R5, 0x1, R3 ;  /* 0x0000000105037824 */ /* 0x000fe200078e0203 */
[----:B-1----:R-:W-:Y:S01]  /*0c80*/  ISETP.NE.U32.AND P0, PT, R20, RZ, PT ;  /* 0x000000ff1400720c */ /* 0x002fe20003f05070 */
[----:B------:R-:W-:-:S03]  /*0c90*/  IMAD.MOV.U32 R5, RZ, RZ, -0x1 ;  /* 0xffffffffff057424 */ /* 0x000fc600078e00ff */
[----:B------:R-:W-:Y:S02]  /*0ca0*/  ISETP.NE.AND.EX P0, PT, R21, RZ, PT, P0 ;  /* 0x000000ff1500720c */ /* 0x000fe40003f05300 */
[----:B------:R-:W1:Y:S01]  /*0cb0*/  LDC R13, c[0x0][0x600] ;  /* 0x00018000ff0d7b82 */ /* 0x000e620000000800 */
[-CC-:B0-----:R-:W-:Y:S02]  /*0cc0*/  SHF.R.U64 R10, R4, R8.reuse, R3.reuse ;  /* 0x00000008040a7219 */ /* 0x181fe40000001203 */
[----:B------:R-:W-:-:S05]  /*0cd0*/  SHF.R.U32.HI R3, RZ, R8, R3 ;  /* 0x00000008ff037219 */ /* 0x000fca0000011603 */
[----:B------:R-:W0:Y:S01]  /*0ce0*/  LDC R15, c[0x0][0x648] ;  /* 0x00019200ff0f7b82 */ /* 0x000e220000000800 */
[-CC-:B--2---:R-:W-:Y:S02]  /*0cf0*/  SHF.R.U64 R19, R10, R14.reuse, R3.reuse ;  /* 0x0000000e0a137219 */ /* 0x184fe40000001203 */
[----:B------:R-:W-:-:S05]  /*0d00*/  SHF.R.U32.HI R3, RZ, R14, R3 ;  /* 0x0000000eff037219 */ /* 0x000fca0000011603 */
[----:B------:R-:W2:Y:S01]  /*0d10*/  LDC R17, c[0x0][0x638] ;  /* 0x00018e00ff117b82 */ /* 0x000ea20000000800 */
[-C--:B---3--:R-:W-:Y:S02]  /*0d20*/  SHF.L.U32 R2, R5, R18.reuse, RZ ;  /* 0x0000001205027219 */ /* 0x088fe400000006ff */
[--C-:B------:R-:W-:Y:S02]  /*0d30*/  SHF.R.U64 R12, R19, R18, R3.reuse ;  /* 0x00000012130c7219 */ /* 0x100fe40000001203 */
[----:B------:R-:W-:Y:S02]  /*0d40*/  LOP3.LUT R8, RZ, R2, RZ, 0x33, !PT ;  /* 0x00000002ff087212 */ /* 0x000fe400078e33ff */
[----:B------:R-:W-:Y:S01]  /*0d50*/  SHF.R.U32.HI R3, RZ, R18, R3 ;  /* 0x00000012ff037219 */ /* 0x000fe20000011603 */
[----:B------:R-:W3:Y:S01]  /*0d60*/  LDC R16, c[0x0][0x610] ;  /* 0x00018400ff107b82 */ /* 0x000ee20000000800 */
[----:B------:R-:W-:Y:S01]  /*0d70*/  IMAD.MOV.U32 R2, RZ, RZ, R12 ;  /* 0x000000ffff027224 */ /* 0x000fe200078e000c */
[----:B------:R-:W-:Y:S06]  /*0d80*/  @!P0 BRA `(.L_x_10) ;  /* 0x0000000000288947 */ /* 0x000fec0003800000 */
[----:B------:R-:W4:Y:S02]  /*0d90*/  LDC R7, c[0x0][0x64c] ;  /* 0x00019300ff077b82 */ /* 0x000f240000000800 */
[----:B----4-:R-:W-:-:S05]  /*0da0*/  IADD3 R7, P0, R12, R7, RZ ;  /* 0x000000070c077210 */ /* 0x010fca0007f1e0ff */
        /* <DEDUP_REMOVED lines=8> */
.L_x_10:
[----:B0-----:R-:W-:Y:S01]  /*0e30*/  SHF.R.U64 R4, R2, R15, R3 ;  /* 0x0000000f02047219 */ /* 0x001fe20000001203 */
[----:B-1----:R-:W-:Y:S01]  /*0e40*/  VIADD R5, R13, 0xffffffff ;  /* 0xffffffff0d057836 */ /* 0x002fe20000000000 */
[----:B------:R-:W-:Y:S02]  /*0e50*/  SHF.L.U32 R2, R11, R18, RZ ;  /* 0x000000120b027219 */ /* 0x000fe400000006ff */
[----:B------:R-:W-:Y:S01]  /*0e60*/  LOP3.LUT R3, R19, R8, RZ, 0xc0, !PT ;  /* 0x0000000813037212 */ /* 0x000fe200078ec0ff */
[----:B------:R-:W-:Y:S01]  /*0e70*/  IMAD.MOV R6, RZ, RZ, -R4 ;  /* 0x000000ffff067224 */ /* 0x000fe200078e0a04 */
[----:B------:R-:W-:Y:S02]  /*0e80*/  SEL R0, R0, R23, !P4 ;  /* 0x0000001700007207 */ /* 0x000fe40006000000 */
[----:B------:R-:W-:Y:S01]  /*0e90*/  LOP3.LUT R5, R10, R5, RZ, 0xc0, !PT ;  /* 0x000000050a057212 */ /* 0x000fe200078ec0ff */
[----:B------:R-:W-:Y:S01]  /*0ea0*/  IMAD R3, R2, R4, R3 ;  /* 0x0000000402037224 */ /* 0x000fe200078e0203 */
[----:B------:R-:W-:Y:S01]  /*0eb0*/  R2UR UR22, R22 ;  /* 0x00000000161672ca */ /* 0x000fe200000e0000 */
[----:B--2---:R-:W-:-:S02]  /*0ec0*/  IMAD R2, R6, R17, R12 ;  /* 0x0000001106027224 */ /* 0x004fc400078e020c */
[----:B---3--:R-:W-:Y:S02]  /*0ed0*/  IMAD R0, R3, R16, R0 ;  /* 0x0000001003007224 */ /* 0x008fe400078e0200 */
[----:B------:R-:W-:Y:S02]  /*0ee0*/  IMAD R3, R2, R13, R5 ;  /* 0x0000000d02037224 */ /* 0x000fe400078e0205 */
[----:B------:R-:W-:-:S03]  /*0ef0*/  IMAD.MOV.U32 R4, RZ, RZ, 0x1 ;  /* 0x00000001ff047424 */ /* 0x000fc600078e00ff */
[----:B------:R-:W-:Y:S02]  /*0f00*/  SEL R2, R3, R0, !P4 ;  /* 0x0000000003027207 */ /* 0x000fe40006000000 */
[----:B------:R-:W-:-:S03]  /*0f10*/  SEL R0, R0, R3, !P4 ;  /* 0x0000000300007207 */ /* 0x000fc60006000000 */
[----:B------:R1:W-:Y:S04]  /*0f20*/  STL [R1+0x88], R2 ;  /* 0x0000880201007387 */ /* 0x0003e80000100800 */
[----:B------:R1:W-:Y:S02]  /*0f30*/  STL [R1+0x8c], R0 ;  /* 0x00008c0001007387 */ /* 0x0003e40000100800 */
.L_x_8:
[----:B------:R-:W-:-:S08]  /*0f40*/  NOP ;  /* 0x0000000000007918 */ /* 0x000fd00000000000 */
[----:B------:R-:W2:Y:S02]  /*0f50*/  USETMAXREG.TRY_ALLOC.CTAPOOL UP0, 0xe8 ;  /* 0x000000e8000079c8 */ /* 0x000ea40008000600 */
[----:B--2---:R-:W-:-:S13]  /*0f60*/  PLOP3.LUT P0, PT, PT, PT, UP0, 0x80, 0x0 ;  /* 0x000000000000781c */ /* 0x004fda0003f0f008 */
[----:B------:R-:W-:Y:S05]  /*0f70*/  @!P0 BRA `(.L_x_8) ;  /* 0xfffffffc00f08947 */ /* 0x000fea000383ffff */
[----:B------:R-:W-:Y:S01]  /*0f80*/  ULDC.64 UR4, c[0x0][0x598] ;  /* 0x0001660000047ab9 */ /* 0x000fe20000000a00 */
[----:B------:R-:W-:Y:S01]  /*0f90*/  ULDC.64 UR16, c[0x0][0x208] ;  /* 0x0000820000107ab9 */ /* 0x000fe20000000a00 */
[----:B------:R-:W-:-:S04]  /*0fa0*/  ISETP.NE.U32.AND P0, PT, RZ, UR4, PT ;  /* 0x00000004ff007c0c */ /* 0x000fc8000bf05070 */
[----:B------:R-:W-:-:S13]  /*0fb0*/  ISETP.NE.AND.EX P0, PT, RZ, UR5, PT, P0 ;  /* 0x00000005ff007c0c */ /* 0x000fda000bf05300 */
[----:B------:R-:W-:Y:S05]  /*0fc0*/  @!P0 BRA `(.L_x_11) ;  /* 0x0000000000208947 */ /* 0x000fea0003800000 */
[----:B-1----:R-:W1:Y:S02]  /*0fd0*/  LDC.64 R2, c[0x0][0x598] ;  /* 0x00016600ff027b82 */ /* 0x002e640000000a00 */
[----:B-1----:R-:W2:Y:S02]  /*0fe0*/  LDG.E.64 R2, desc[UR16][R2.64] ;  /* 0x0000001002027981 */ /* 0x002ea4000c1e1b00 */
[----:B--2---:R-:W-:-:S04]  /*0ff0*/  ISETP.NE.U32.AND P0, PT, R2, RZ, PT ;  /* 0x000000ff0200720c */ /* 0x004fc80003f05070 */
[----:B------:R-:W-:-:S13]  /*1000*/  ISETP.NE.AND.EX P0, PT, R3, RZ, PT, P0 ;  /* 0x000000ff0300720c */ /* 0x000fda0003f05300 */
[----:B------:R-:W-:Y:S05]  /*1010*/  @!P0 BRA `(.L_x_11) ;  /* 0x00000000000c8947 */ /* 0x000fea0003800000 */
[----:B------:R-:W2:Y:S02]  /*1020*/  LD.E R2, desc[UR16][R2.64] ;  /* 0x0000001002027980 */ /* 0x000ea4000c101900 */
[----:B--2---:R-:W-:Y:S01]  /*1030*/  R2UR UR20, R2 ;  /* 0x00000000021472ca */ /* 0x004fe200000e0000 */
[----:B------:R-:W-:-:S14]  /*1040*/  BRA `(.L_x_12) ;  /* 0x0000000000247947 */ /* 0x000fdc0003800000 */
.L_x_11:
[----:B------:R-:W-:Y:S02]  /*1050*/  ULDC.64 UR4, c[0x0][0x588] ;  /* 0x0001620000047ab9 */ /* 0x000fe40000000a00 */
[----:B------:R-:W-:-:S04]  /*1060*/  ISETP.NE.U32.AND P0, PT, RZ, UR4, PT ;  /* 0x00000004ff007c0c */ /* 0x000fc8000bf05070 */
[----:B------:R-:W-:-:S13]  /*1070*/  ISETP.NE.AND.EX P0, PT, RZ, UR5, PT, P0 ;  /* 0x00000005ff007c0c */ /* 0x000fda000bf05300 */
[----:B------:R-:W-:Y:S05]  /*1080*/  @!P0 BRA `(.L_x_13) ;  /* 0x0000000000108947 */ /* 0x000fea0003800000 */
[----:B-1----:R-:W1:Y:S02]  /*1090*/  LDC.64 R2, c[0x0][0x588] ;  /* 0x00016200ff027b82 */ /* 0x002e640000000a00 */
[----:B-1----:R-:W2:Y:S02]  /*10a0*/  LDG.E R2, desc[UR16][R2.64] ;  /* 0x0000001002027981 */ /* 0x002ea4000c1e1900 */
[----:B--2---:R-:W-:Y:S01]  /*10b0*/  R2UR UR20, R2 ;  /* 0x00000000021472ca */ /* 0x004fe200000e0000 */
[----:B------:R-:W-:-:S14]  /*10c0*/  BRA `(.L_x_12) ;  /* 0x0000000000047947 */ /* 0x000fdc0003800000 */
.L_x_13:
[----:B------:R-:W-:-:S05]  /*10d0*/  ULDC UR20, c[0x0][0x580] ;  /* 0x0001600000147ab9 */ /* 0x000fca0000000800 */
.L_x_12:
[----:B------:R-:W-:Y:S02]  /*10e0*/  ULDC.64 UR4, c[0x0][0x5a0] ;  /* 0x0001680000047ab9 */ /* 0x000fe40000000a00 */
        /* <DEDUP_REMOVED lines=11> */
.L_x_14:
        /* <DEDUP_REMOVED lines=8> */
.L_x_16:
[----:B------:R-:W-:-:S05]  /*1220*/  ULDC UR21, c[0x0][0x584] ;  /* 0x0001610000157ab9 */ /* 0x000fca0000000800 */
.L_x_15:
[----:B------:R-:W-:-:S13]  /*1230*/  LOP3.LUT P0, RZ, R4, 0xff, RZ, 0xc0, !PT ;  /* 0x000000ff04ff7812 */ /* 0x000fda000780c0ff */
[----:B------:R-:W-:Y:S05]  /*1240*/  @!P0 EXIT ;  /* 0x000000000000894d */ /* 0x000fea0003800000 */
[----:B------:R-:W-:Y:S01]  /*1250*/  ULDC UR4, c[0x0][0x28c] ;  /* 0x0000a30000047ab9 */ /* 0x000fe20000000800 */
[----:B------:R-:W-:Y:S02]  /*1260*/  ULOP3.LUT UR23, UR13, 0x1, URZ, 0xfc, !UPT ;  /* 0x000000010d177892 */ /* 0x000fe4000f8efc3f */
[----:B------:R-:W-:-:S04]  /*1270*/  UIADD3 UR4, UR4, 0x1f, URZ ;  /* 0x0000001f04047890 */ /* 0x000fc8000fffe03f */
[----:B------:R-:W-:-:S04]  /*1280*/  USHF.R.S32.HI UR5, URZ, 0x1f, UR4 ;  /* 0x0000001f3f057899 */ /* 0x000fc80008011404 */
[----:B------:R-:W-:-:S03]  /*1290*/  ULEA.HI UR5, UR5, UR4, URZ, 0x5 ;  /* 0x0000000405057291 */ /* 0x000fc6000f8f283f */
[----:B------:R-:W-:Y:S01]  /*12a0*/  UMOV UR4, URZ ;  /* 0x0000003f00047c82 */ /* 0x000fe20008000000 */
[----:B------:R-:W-:-:S03]  /*12b0*/  USHF.R.S32.HI UR12, URZ, 0x5, UR5 ;  /* 0x000000053f0c7899 */ /* 0x000fc60008011405 */
[----:B------:R-:W-:-:S09]  /*12c0*/  UMOV UR5, URZ ;  /* 0x0000003f00057c82 */ /* 0x000fd20008000000 */
.L_x_299:
[----:B-1----:R-:W1:Y:S01]  /*12d0*/  S2R R0, SR_TID.X ;  /* 0x0000000000007919 */ /* 0x002e620000002100 */
[----:B--2---:R-:W2:Y:S01]  /*12e0*/  S2UR UR11, SR_CgaCtaId ;  /* 0x00000000000b79c3 */ /* 0x004ea20000008800 */
[----:B------:R-:W-:Y:S01]  /*12f0*/  UMOV UR14, 0x400 ;  /* 0x00000400000e7882 */ /* 0x000fe20000000000 */
[----:B------:R-:W-:Y:S01]  /*1300*/  UMOV UR6, URZ ;  /* 0x0000003f00067c82 */ /* 0x000fe20008000000 */
[----:B------:R-:W-:Y:S01]  /*1310*/  STL [R1+0x74], RZ ;  /* 0x000074ff01007387 */ /* 0x000fe20000100800 */
[----:B------:R-:W-:Y:S01]  /*1320*/  UMOV UR7, URZ ;  /* 0x0000003f00077c82 */ /* 0x000fe20008000000 */
[----:B------:R-:W-:Y:S01]  /*1330*/  UMOV UR8, URZ ;  /* 0x0000003f00087c82 */ /* 0x000fe20008000000 */
[----:B------:R-:W-:Y:S01]  /*1340*/  UMOV UR18, UR5 ;  /* 0x0000000500127c82 */ /* 0x000fe20008000000 */
[----:B------:R-:W-:Y:S01]  /*1350*/  STL [R1+0x70], RZ ;  /* 0x000070ff01007387 */ /* 0x000fe20000100800 */
[----:B---3--:R-:W3:Y:S01]  /*1360*/  LDC R2, c[0x0][0x28c] ;  /* 0x0000a300ff027b82 */ /* 0x008ee20000000800 */
[----:B------:R-:W-:-:S02]  /*1370*/  CS2R R4, SRZ ;  /* 0x0000000000047805 */ /* 0x000fc4000001ff00 */
[----:B------:R-:W-:Y:S01]  /*1380*/  CS2R R6, SRZ ;  /* 0x0000000000067805 */ /* 0x000fe2000001ff00 */
[----:B------:R-:W-:Y:S01]  /*1390*/  STL [R1+0x6c], RZ ;  /* 0x00006cff01007387 */ /* 0x000fe20000100800 */
[----:B------:R-:W-:Y:S02]  /*13a0*/  CS2R R8, SRZ ;  /* 0x0000000000087805 */ /* 0x000fe4000001ff00 */
[----:B------:R-:W-:Y:S02]  /*13b0*/  CS2R R10, SRZ ;  /* 0x00000000000a7805 */ /* 0x000fe4000001ff00 */
[----:B------:R-:W-:Y:S01]  /*13c0*/  CS2R R12, SRZ ;  /* 0x00000000000c7805 */ /* 0x000fe2000001ff00 */
[----:B------:R-:W-:Y:S01]  /*13d0*/  STL [R1+0x68], RZ ;  /* 0x000068ff01007387 */ /* 0x000fe20000100800 */
[----:B------:R-:W-:Y:S02]  /*13e0*/  CS2R R14, SRZ ;  /* 0x00000000000e7805 */ /* 0x000fe4000001ff00 */
[----:B------:R-:W-:-:S02]  /*13f0*/  CS2R R16, SRZ ;  /* 0x0000000000107805 */ /* 0x000fc4000001ff00 */
[----:B0-----:R-:W-:Y:S01]  /*1400*/  CS2R R18, SRZ ;  /* 0x0000000000127805 */ /* 0x001fe2000001ff00 */
[----:B------:R-:W-:Y:S01]  /*1410*/  STL [R1+0x64], RZ ;  /* 0x000064ff01007387 */ /* 0x000fe20000100800 */
[----:B------:R-:W-:Y:S02]  /*1420*/  CS2R R20, SRZ ;  /* 0x0000000000147805 */ /* 0x000fe4000001ff00 */
[----:B------:R-:W-:Y:S02]  /*1430*/  CS2R R22, SRZ ;  /* 0x0000000000167805 */ /* 0x000fe4000001ff00 */
[----:B------:R-:W-:Y:S01]  /*1440*/  CS2R R152, SRZ ;  /* 0x0000000000987805 */ /* 0x000fe2000001ff00 */
[----:B------:R-:W-:Y:S01]  /*1450*/  STL [R1+0x60], RZ ;  /* 0x000060ff01007387 */ /* 0x000fe20000100800 */
[----:B--2---:R-:W-:Y:S01]  /*1460*/  ULEA UR14, UR11, UR14, 0x18 ;  /* 0x0000000e0b0e7291 */ /* 0x004fe2000f8ec03f */
[----:B------:R-:W-:Y:S02]  /*1470*/  CS2R R154, SRZ ;  /* 0x00000000009a7805 */ /* 0x000fe4000001ff00 */
[----:B------:R-:W-:Y:S01]  /*1480*/  CS2R R156, SRZ ;  /* 0x00000000009c7805 */ /* 0x000fe2000001ff00 */
[----:B------:R-:W-:Y:S01]  /*1490*/  STL [R1+0x5c], RZ ;  /* 0x00005cff01007387 */ /* 0x000fe20000100800 */
[----:B------:R-:W-:-:S02]  /*14a0*/  CS2R R158, SRZ ;  /* 0x00000000009e7805 */ /* 0x000fc4000001ff00 */
[----:B------:R-:W-:Y:S02]  /*14b0*/  CS2R R160, SRZ ;  /* 0x0000000000a07805 */ /* 0x000fe4000001ff00 */
[----:B------:R-:W-:Y:S02]  /*14c0*/  CS2R R162, SRZ ;  /* 0x0000000000a27805 */ /* 0x000fe4000001ff00 */
[----:B-1----:R-:W-:Y:S01]  /*14d0*/  LOP3.LUT R0, R0, 0x80, RZ, 0xc0, !PT ;  /* 0x0000008000007812 */ /* 0x002fe200078ec0ff */
[----:B------:R-:W-:Y:S01]  /*14e0*/  STL [R1+0x58], RZ ;  /* 0x000058ff01007387 */ /* 0x000fe20000100800 */
[----:B---3--:R-:W-:Y:S02]  /*14f0*/  ISETP.GE.AND P0, PT, R2, 0x1, PT ;  /* 0x000000010200780c */ /* 0x008fe40003f06270 */
[----:B------:R-:W-:Y:S02]  /*1500*/  CS2R R2, SRZ ;  /* 0x0000000000027805 */ /* 0x000fe4000001ff00 */
[----:B------:R-:W-:Y:S01]  /*1510*/  SHF.R.U32.HI R0, RZ, 0x7, R0 ;  /* 0x00000007ff007819 */ /* 0x000fe20000011600 */
[----:B------:R-:W-:Y:S01]  /*1520*/  STL [R1+0x54], RZ ;  /* 0x000054ff01007387 */ /* 0x000fe20000100800 */
[----:B------:R-:W-:-:S02]  /*1530*/  CS2R R164, SRZ ;  /* 0x0000000000a47805 */ /* 0x000fc4000001ff00 */
[----:B------:R-:W-:Y:S02]  /*1540*/  CS2R R166, SRZ ;  /* 0x0000000000a67805 */ /* 0x000fe4000001ff00 */
[----:B------:R-:W-:Y:S01]  /*1550*/  CS2R R168, SRZ ;  /* 0x0000000000a87805 */ /* 0x000fe2000001ff00 */
[----:B------:R-:W-:Y:S01]  /*1560*/  STL [R1+0x50], RZ ;  /* 0x000050ff01007387 */ /* 0x000fe20000100800 */
[----:B------:R-:W-:Y:S02]  /*1570*/  CS2R R170, SRZ ;  /* 0x0000000000aa7805 */ /* 0x000fe4000001ff00 */
[----:B------:R-:W-:Y:S02]  /*1580*/  CS2R R172, SRZ ;  /* 0x0000000000ac7805 */ /* 0x000fe4000001ff00 */
[----:B------:R-:W-:Y:S01]  /*1590*/  CS2R R174, SRZ ;  /* 0x0000000000ae7805 */ /* 0x000fe2000001ff00 */
[----:B------:R-:W0:Y:S01]  /*15a0*/  SHFL.IDX PT, R0, R0, RZ, 0x1f ;  /* 0x00001fff00007589 */ /* 0x000e2200000e0000 */
[----:B------:R-:W-:-:S02]  /*15b0*/  CS2R R176, SRZ ;  /* 0x0000000000b07805 */ /* 0x000fc4000001ff00 */
[----:B------:R-:W-:Y:S02]  /*15c0*/  CS2R R178, SRZ ;  /* 0x0000000000b27805 */ /* 0x000fe4000001ff00 */
[----:B------:R-:W-:Y:S01]  /*15d0*/  CS2R R180, SRZ ;  /* 0x0000000000b47805 */ /* 0x000fe2000001ff00 */
[----:B------:R1:W-:Y:S01]  /*15e0*/  STL [R1+0x4c], RZ ;  /* 0x00004cff01007387 */ /* 0x0003e20000100800 */
[----:B------:R-:W-:Y:S02]  /*15f0*/  CS2R R182, SRZ ;  /* 0x0000000000b67805 */ /* 0x000fe4000001ff00 */
[----:B------:R-:W-:Y:S02]  /*1600*/  CS2R R184, SRZ ;  /* 0x0000000000b87805 */ /* 0x000fe4000001ff00 */
[----:B------:R-:W-:Y:S01]  /*1610*/  CS2R R186, SRZ ;  /* 0x0000000000ba7805 */ /* 0x000fe2000001ff00 */
[----:B------:R1:W-:Y:S01]  /*1620*/  STL [R1+0x48], RZ ;  /* 0x000048ff01007387 */ /* 0x0003e20000100800 */
        /* <DEDUP_REMOVED lines=14> */
[----:B------:R-:W-:Y:S02]  /*1710*/  CS2R R210, SRZ ;  /* 0x0000000000d27805 */ /* 0x000fe4000001ff00 */
[----:B0-----:R-:W-:Y:S01]  /*1720*/  R2UR UR9, R0 ;  /* 0x00000000000972ca */ /* 0x001fe200000e0000 */
[----:B------:R1:W-:Y:S01]  /*1730*/  STL [R1+0x38], RZ ;  /* 0x000038ff01007387 */ /* 0x0003e20000100800 */
[----:B------:R-:W-:Y:S01]  /*1740*/  IMAD.MOV.U32 R0, RZ, RZ, RZ ;  /* 0x000000ffff007224 */ /* 0x000fe200078e00ff */
[----:B------:R-:W-:-:S02]  /*1750*/  CS2R R212, SRZ ;  /* 0x0000000000d47805 */ /* 0x000fc4000001ff00 */
[----:B------:R-:W-:Y:S01]  /*1760*/  CS2R R214, SRZ ;  /* 0x0000000000d67805 */ /* 0x000fe2000001ff00 */
[----:B------:R1:W-:Y:S01]  /*1770*/  STL [R1+0x34], RZ ;  /* 0x000034ff01007387 */ /* 0x0003e20000100800 */
[----:B------:R-:W-:Y:S02]  /*1780*/  CS2R R216, SRZ ;  /* 0x0000000000d87805 */ /* 0x000fe4000001ff00 */
[----:B------:R-:W-:Y:S02]  /*1790*/  CS2R R218, SRZ ;  /* 0x0000000000da7805 */ /* 0x000fe4000001ff00 */
[----:B------:R-:W-:Y:S01]  /*17a0*/  CS2R R220, SRZ ;  /* 0x0000000000dc7805 */ /* 0x000fe2000001ff00 */
[----:B------:R1:W-:Y:S01]  /*17b0*/  STL [R1+0x30], RZ ;  /* 0x000030ff01007387 */ /* 0x0003e20000100800 */
[----:B------:R-:W-:Y:S02]  /*17c0*/  CS2R R222, SRZ ;  /* 0x0000000000de7805 */ /* 0x000fe4000001ff00 */
[----:B------:R-:W-:Y:S01]  /*17d0*/  CS2R R224, SRZ ;  /* 0x0000000000e07805 */ /* 0x000fe2000001ff00 */
[----:B------:R-:W-:Y:S01]  /*17e0*/  IMAD.MOV.U32 R226, RZ, RZ, RZ ;  /* 0x000000ffffe27224 */ /* 0x000fe200078e00ff */
[----:B------:R1:W-:Y:S01]  /*17f0*/  STL [R1+0x2c], RZ ;  /* 0x00002cff01007387 */ /* 0x0003e20000100800 */
[----:B------:R-:W-:Y:S01]  /*1800*/  ULEA.HI UR10, UR9, UR9, URZ, 0x1 ;  /* 0x00000009090a7291 */ /* 0x000fe2000f8f083f */
[----:B------:R-:W-:Y:S01]  /*1810*/  IMAD.U32 R227, RZ, RZ, UR4 ;  /* 0x00000004ffe37e24 */ /* 0x000fe2000f8e00ff */
[----:B------:R-:W-:Y:S01]  /*1820*/  CS2R R88, SRZ ;  /* 0x0000000000587805 */ /* 0x000fe2000001ff00 */
[----:B------:R1:W-:Y:S01]  /*1830*/  STL [R1+0x28], RZ ;  /* 0x000028ff01007387 */ /* 0x0003e20000100800 */
[----:B------:R-:W-:Y:S01]  /*1840*/  ULOP3.LUT UR10, UR10, 0x1ffffe, URZ, 0xc0, !UPT ;  /* 0x001ffffe0a0a7892 */ /* 0x000fe2000f8ec03f */
[----:B------:R-:W-:-:S02]  /*1850*/  CS2R R90, SRZ ;  /* 0x00000000005a7805 */ /* 0x000fc4000001ff00 */
[----:B------:R-:W-:Y:S01]  /*1860*/  CS2R R92, SRZ ;  /* 0x00000000005c7805 */ /* 0x000fe2000001ff00 */
[----:B------:R1:W-:Y:S01]  /*1870*/  STL [R1+0x24], RZ ;  /* 0x000024ff01007387 */ /* 0x0003e20000100800 */
[----:B------:R-:W-:Y:S01]  /*1880*/  UIADD3 UR10, UR9, -UR10, URZ ;  /* 0x8000000a090a7290 */ /* 0x000fe2000fffe03f */
[----:B------:R-:W-:Y:S02]  /*1890*/  CS2R R94, SRZ ;  /* 0x00000000005e7805 */ /* 0x000fe4000001ff00 */
[----:B------:R-:W-:Y:S01]  /*18a0*/  CS2R R96, SRZ ;  /* 0x0000000000607805 */ /* 0x000fe2000001ff00 */
[----:B------:R1:W-:Y:S01]  /*18b0*/  STL [R1+0x20], RZ ;  /* 0x000020ff01007387 */ /* 0x0003e20000100800 */
[----:B------:R-:W-:Y:S01]  /*18c0*/  ULEA UR10, UR10, UR14, 0xb ;  /* 0x0000000e0a0a7291 */ /* 0x000fe2000f8e583f */
[----:B------:R-:W-:Y:S02]  /*18d0*/  CS2R R98, SRZ ;  /* 0x0000000000627805 */ /* 0x000fe4000001ff00 */
[----:B------:R-:W-:Y:S01]  /*18e0*/  CS2R R100, SRZ ;  /* 0x0000000000647805 */ /* 0x000fe2000001ff00 */
[----:B------:R1:W-:Y:S01]  /*18f0*/  STL [R1+0x1c], RZ ;  /* 0x00001cff01007387 */ /* 0x0003e20000100800 */
[----:B------:R-:W-:Y:S01]  /*1900*/  UIADD3 UR10, UR10, 0x100, URZ ;  /* 0x000001000a0a7890 */ /* 0x000fe2000fffe03f */
[----:B------:R-:W-:-:S02]  /*1910*/  CS2R R102, SRZ ;  /* 0x0000000000667805 */ /* 0x000fc4000001ff00 */
[----:B------:R-:W-:Y:S01]  /*1920*/  CS2R R104, SRZ ;  /* 0x0000000000687805 */ /* 0x000fe2000001ff00 */
[----:B------:R1:W-:Y:S01]  /*1930*/  STL [R1+0x18], RZ ;  /* 0x000018ff01007387 */ /* 0x0003e20000100800 */
[----:B------:R-:W-:Y:S01]  /*1940*/  USHF.R.U32.HI UR10, URZ, 0x4, UR10 ;  /* 0x000000043f0a7899 */ /* 0x000fe2000801160a */
[----:B------:R-:W-:Y:S02]  /*1950*/  CS2R R106, SRZ ;  /* 0x00000000006a7805 */ /* 0x000fe4000001ff00 */
[----:B------:R-:W-:Y:S01]  /*1960*/  CS2R R108, SRZ ;  /* 0x00000000006c7805 */ /* 0x000fe2000001ff00 */
[----:B------:R1:W-:Y:S01]  /*1970*/  STL [R1+0x14], RZ ;  /* 0x000014ff01007387 */ /* 0x0003e20000100800 */
[----:B------:R-:W-:Y:S01]  /*1980*/  ULOP3.LUT UR15, UR10, 0x3fff, URZ, 0xc0, !UPT ;  /* 0x00003fff0a0f7892 */ /* 0x000fe2000f8ec03f */
        /* <DEDUP_REMOVED lines=18> */
[----:B------:R1:W-:Y:S01]  /*1ab0*/  STL [R1], RZ ;  /* 0x000000ff01007387 */ /* 0x0003e20000100800 */
[----:B------:R-:W-:-:S02]  /*1ac0*/  CS2R R138, SRZ ;  /* 0x00000000008a7805 */ /* 0x000fc4000001ff00 */
[----:B------:R-:W-:Y:S02]  /*1ad0*/  CS2R R140, SRZ ;  /* 0x00000000008c7805 */ /* 0x000fe4000001ff00 */
[----:B------:R-:W-:Y:S02]  /*1ae0*/  CS2R R142, SRZ ;  /* 0x00000000008e7805 */ /* 0x000fe4000001ff00 */
[----:B------:R-:W-:Y:S02]  /*1af0*/  CS2R R144, SRZ ;  /* 0x0000000000907805 */ /* 0x000fe4000001ff00 */
[----:B------:R-:W-:Y:S02]  /*1b00*/  CS2R R146, SRZ ;  /* 0x0000000000927805 */ /* 0x000fe4000001ff00 */
[----:B------:R-:W-:Y:S02]  /*1b10*/  CS2R R148, SRZ ;  /* 0x0000000000947805 */ /* 0x000fe4000001ff00 */
[----:B------:R-:W-:-:S02]  /*1b20*/  CS2R R150, SRZ ;  /* 0x0000000000967805 */ /* 0x000fc4000001ff00 */
[----:B------:R-:W-:Y:S02]  /*1b30*/  CS2R R24, SRZ ;  /* 0x0000000000187805 */ /* 0x000fe4000001ff00 */
[----:B------:R-:W-:Y:S02]  /*1b40*/  CS2R R26, SRZ ;  /* 0x00000000001a7805 */ /* 0x000fe4000001ff00 */
[----:B------:R-:W-:Y:S02]  /*1b50*/  CS2R R28, SRZ ;  /* 0x00000000001c7805 */ /* 0x000fe4000001ff00 */
[----:B----4-:R-:W-:Y:S02]  /*1b60*/  CS2R R30, SRZ ;  /* 0x00000000001e7805 */ /* 0x010fe4000001ff00 */
[----:B------:R-:W-:Y:S02]  /*1b70*/  CS2R R32, SRZ ;  /* 0x0000000000207805 */ /* 0x000fe4000001ff00 */
        /* <DEDUP_REMOVED lines=26> */
[----:B------:R-:W-:Y:S01]  /*1d20*/  CS2R R86, SRZ ;  /* 0x0000000000567805 */ /* 0x000fe2000001ff00 */
[----:B-1----:R-:W-:Y:S06]  /*1d30*/  @!P0 BRA `(.L_x_17) ;  /* 0x0000001000608947 */ /* 0x002fec0003800000 */
[----:B------:R-:W-:-:S06]  /*1d40*/  UISETP.NE.AND UP0, UPT, UR23, 0x3, UPT ;  /* 0x000000031700788c */ /* 0x000fcc000bf05270 */
[----:B------:R-:W-:-:S13]  /*1d50*/  PLOP3.LUT P1, PT, PT, PT, UP0, 0x80, 0x0 ;  /* 0x000000000000781c */ /* 0x000fda0003f2f008 */
[----:B------:R-:W-:Y:S05]  /*1d60*/  @!P1 BRA `(.L_x_18) ;  /* 0x0000000000049947 */ /* 0x000fea0003800000 */
[----:B------:R-:W-:Y:S01]  /*1d70*/  BPT.TRAP 0x1 ;  /* 0x000000040000795c */ /* 0x000fe20000300000 */
.L_x_18:
[----:B------:R-:W-:Y:S01]  /*1d80*/  ULEA UR7, UR5, UR14, 0x3 ;  /* 0x0000000e05077291 */ /* 0x000fe2000f8e183f */
[----:B------:R-:W-:-:S05]  /*1d90*/  IMAD.U32 R0, RZ, RZ, UR4 ;  /* 0x00000004ff007e24 */ /* 0x000fca000f8e00ff */
[----:B------:R-:W-:-:S04]  /*1da0*/  SHF.L.U32 R0, R0, 0x1f, RZ ;  /* 0x0000001f00007819 */ /* 0x000fc800000006ff */
[----:B------:R0:W1:Y:S01]  /*1db0*/  SYNCS.PHASECHK.TRANS64.TRYWAIT P0, [UR7], R0 ;  /* 0x00000000ff0075a7 */ /* 0x0000620008000147 */
[----:B------:R-:W-:Y:S05]  /*1dc0*/  @!P1 BRA `(.L_x_19) ;  /* 0x0000000000049947 */ /* 0x000fea0003800000 */
[----:B------:R-:W-:Y:S01]  /*1dd0*/  BPT.TRAP 0x1 ;  /* 0x000000040000795c */ /* 0x000fe20000300000 */
.L_x_19:
[----:B------:R2:W-:Y:S01]  /*1de0*/  STL [R1+0x74], RZ ;  /* 0x000074ff01007387 */ /* 0x0005e20000100800 */
[----:B------:R-:W-:Y:S01]  /*1df0*/  UMOV UR6, 0x1 ;  /* 0x0000000100067882 */ /* 0x000fe20000000000 */
[----:B-1----:R-:W-:Y:S05]  /*1e00*/  @P0 BRA `(.L_x_20) ;  /* 0x0000000000080947 */ /* 0x002fea0003800000 */
[----:B------:R-:W1:Y:S02]  /*1e10*/  SYNCS.PHASECHK.TRANS64.TRYWAIT P0, [UR7], R0 ;  /* 0x00000000ff0075a7 */ /* 0x000e640008000147 */
[----:B-1----:R-:W-:Y:S05]  /*1e20*/  @!P0 BRA `(.L_x_21) ;  /* 0x000000e400408947 */ /* 0x002fea0003800000 */
.L_x_20:
[----:B------:R3:W-:Y:S01]  /*1e30*/  STL [R1+0x70], RZ ;  /* 0x000070ff01007387 */ /* 0x0007e20000100800 */
[----:B------:R-:W-:Y:S01]  /*1e40*/  UIADD3 UR7, UR14, 0x6100, URZ ;  /* 0x000061000e077890 */ /* 0x000fe2000fffe03f */
[----:B------:R-:W-:Y:S01]  /*1e50*/  WARPGROUP.ARRIVE ;  /* 0x00000000000079c5 */ /* 0x000fe20000000000 */
[----:B------:R-:W-:Y:S01]  /*1e60*/  ULOP3.LUT UR8, UR15, 0x10000, URZ, 0xfc, !UPT ;  /* 0x000100000f087892 */ /* 0x000fe2000f8efc3f */
[----:B------:R3:W-:Y:S01]  /*1e70*/  STL [R1+0x6c], RZ ;  /* 0x00006cff01007387 */ /* 0x0007e20000100800 */
[----:B------:R-:W-:Y:S01]  /*1e80*/  USHF.R.U32.HI UR7, URZ, 0x4, UR7 ;  /* 0x000000043f077899 */ /* 0x000fe20008011607 */
[----:B01----:R-:W-:Y:S01]  /*1e90*/  IMAD.MOV.U32 R0, RZ, RZ, RZ ;  /* 0x000000ffff007224 */ /* 0x003fe200078e00ff */
[----:B------:R-:W-:Y:S01]  /*1ea0*/  ULEA UR8, UR5, UR8, 0x9 ;  /* 0x0000000805087291 */ /* 0x000fe2000f8e483f */
[----:B------:R3:W-:Y:S01]  /*1eb0*/  STL [R1+0x68], RZ ;  /* 0x000068ff01007387 */ /* 0x0007e20000100800 */
[----:B------:R-:W-:Y:S01]  /*1ec0*/  ULOP3.LUT UR7, UR7, 0x3fff, URZ, 0xc0, !UPT ;  /* 0x00003fff07077892 */ /* 0x000fe2000f8ec03f */
[----:B------:R-:W-:Y:S01]  /*1ed0*/  CS2R R2, SRZ ;  /* 0x0000000000027805 */ /* 0x000fe2000001ff00 */
[----:B------:R-:W-:Y:S01]  /*1ee0*/  UMOV UR9, 0xc0000010 ;  /* 0xc000001000097882 */ /* 0x000fe20000000000 */
[----:B------:R3:W-:Y:S01]  /*1ef0*/  STL [R1+0x64], RZ ;  /* 0x000064ff01007387 */ /* 0x0007e20000100800 */
[----:B------:R-:W-:Y:S01]  /*1f00*/  ULOP3.LUT UR7, UR7, 0x10000, URZ, 0xfc, !UPT ;  /* 0x0001000007077892 */ /* 0x000fe2000f8efc3f */
[----:B------:R-:W-:Y:S01]  /*1f10*/  CS2R R4, SRZ ;  /* 0x0000000000047805 */ /* 0x000fe2000001ff00 */
[----:B------:R-:W-:Y:S01]  /*1f20*/  UMOV UR11, 0xc0000010 ;  /* 0xc0000010000b7882 */ /* 0x000fe20000000000 */
[----:B------:R3:W-:Y:S01]  /*1f30*/  STL [R1+0x60], RZ ;  /* 0x000060ff01007387 */ /* 0x0007e20000100800 */
[----:B------:R-:W-:Y:S01]  /*1f40*/  ULEA UR10, UR5, UR7, 0x8 ;  /* 0x00000007050a7291 */ /* 0x000fe2000f8e403f */
[----:B------:R-:W-:-:S02]  /*1f50*/  CS2R R6, SRZ ;  /* 0x0000000000067805 */ /* 0x000fc4000001ff00 */
[----:B------:R-:W-:Y:S01]  /*1f60*/  CS2R R8, SRZ ;  /* 0x0000000000087805 */ /* 0x000fe2000001ff00 */
[----:B------:R3:W-:Y:S01]  /*1f70*/  STL [R1+0x5c], RZ ;  /* 0x00005cff01007387 */ /* 0x0007e20000100800 */
[----:B------:R-:W-:Y:S01]  /*1f80*/  ULDC UR7, c[0x0][0x50c] ;  /* 0x0001430000077ab9 */ /* 0x000fe20000000800 */
[----:B------:R-:W-:Y:S01]  /*1f90*/  CS2R R10, SRZ ;  /* 0x00000000000a7805 */ /* 0x000fe2000001ff00 */
[----:B------:R-:W-:Y:S01]  /*1fa0*/  UISETP.NE.AND UP0, UPT, UR7, 0x1, UPT ;  /* 0x000000010700788c */ /* 0x000fe2000bf05270 */
[----:B------:R3:W-:Y:S01]  /*1fb0*/  STL [R1+0x58], RZ ;  /* 0x000058ff01007387 */ /* 0x0007e20000100800 */
[----:B------:R-:W-:Y:S01]  /*1fc0*/  CS2R R12, SRZ ;  /* 0x00000000000c7805 */ /* 0x000fe2000001ff00 */
[----:B------:R-:W-:Y:S01]  /*1fd0*/  QGMMA.64x128x32.F32.E4M3.E4M3 R88, gdesc[UR8], RZ, !UPT ;  /* 0x01e00000085879f3 */ /* 0x000fe2000c7008ff */
[----:B------:R-:W-:Y:S01]  /*1fe0*/  USEL UR7, URZ, 0x1, UP0 ;  /* 0x000000013f077887 */ /* 0x000fe20008000000 */
[----:B------:R3:W-:Y:S01]  /*1ff0*/  STL [R1+0x54], RZ ;  /* 0x000054ff01007387 */ /* 0x0007e20000100800 */
[----:B------:R-:W-:Y:S01]  /*2000*/  UIADD3 UR8, UR8, 0x100, URZ ;  /* 0x0000010008087890 */ /* 0x000fe2000fffe03f */
[----:B------:R-:W-:Y:S01]  /*2010*/  CS2R R14, SRZ ;  /* 0x00000000000e7805 */ /* 0x000fe2000001ff00 */
[----:B------:R-:W-:Y:S01]  /*2020*/  UMOV UR9, 0xc0000010 ;  /* 0xc000001000097882 */ /* 0x000fe20000000000 */
[----:B------:R3:W-:Y:S01]  /*2030*/  STL [R1+0x50], RZ ;  /* 0x000050ff01007387 */ /* 0x0007e20000100800 */
[----:B------:R-:W-:-:S02]  /*2040*/  ISETP.NE.AND P0, PT, RZ, UR7, PT ;  /* 0x00000007ff007c0c */ /* 0x000fc4000bf05270 */
[----:B------:R-:W-:Y:S02]  /*2050*/  CS2R R16, SRZ ;  /* 0x0000000000107805 */ /* 0x000fe4000001ff00 */
[----:B------:R-:W-:Y:S01]  /*2060*/  CS2R R18, SRZ ;  /* 0x0000000000127805 */ /* 0x000fe2000001ff00 */
[----:B------:R3:W-:Y:S01]  /*2070*/  STL [R1+0x4c], RZ ;  /* 0x00004cff01007387 */ /* 0x0007e20000100800 */
[----:B------:R-:W-:Y:S01]  /*2080*/  CS2R R20, SRZ ;  /* 0x0000000000147805 */ /* 0x000fe2000001ff00 */
[----:B------:R-:W-:Y:S01]  /*2090*/  QGMMA.64x128x32.F32.E4M3.E4M3 R24, gdesc[UR8], RZ, !UPT, gsb0 ;  /* 0x01e00000081879f3 */ /* 0x000fe2000c0008ff */
[----:B------:R-:W-:Y:S01]  /*20a0*/  CS2R R22, SRZ ;  /* 0x0000000000167805 */ /* 0x000fe2000001ff00 */
[----:B------:R3:W-:Y:S01]  /*20b0*/  STL [R1+0x48], RZ ;  /* 0x000048ff01007387 */ /* 0x0007e20000100800 */
[----:B------:R-:W-:Y:S02]  /*20c0*/  CS2R R152, SRZ ;  /* 0x0000000000987805 */ /* 0x000fe4000001ff00 */
        /* <DEDUP_REMOVED lines=47> */
[----:B------:R-:W-:Y:S01]  /*23c0*/  CS2R R224, SRZ ;  /* 0x0000000000e07805 */ /* 0x000fe2000001ff00 */
[----:B------:R-:W-:Y:S02]  /*23d0*/  IMAD.MOV.U32 R226, RZ, RZ, RZ ;  /* 0x000000ffffe27224 */ /* 0x000fe400078e00ff */
[----:B------:R3:W-:Y:S04]  /*23e0*/  STL [R1+0x14], RZ ;  /* 0x000014ff01007387 */ /* 0x0007e80000100800 */
[----:B------:R3:W-:Y:S04]  /*23f0*/  STL [R1+0x10], RZ ;  /* 0x000010ff01007387 */ /* 0x0007e80000100800 */
[----:B------:R3:W-:Y:S04]  /*2400*/  STL [R1+0xc], RZ ;  /* 0x00000cff01007387 */ /* 0x0007e80000100800 */
[----:B------:R3:W-:Y:S04]  /*2410*/  STL [R1+0x8], RZ ;  /* 0x000008ff01007387 */ /* 0x0007e80000100800 */
[----:B------:R3:W-:Y:S04]  /*2420*/  STL [R1+0x4], RZ ;  /* 0x000004ff01007387 */ /* 0x0007e80000100800 */
[----:B------:R3:W-:Y:S01]  /*2430*/  STL [R1], RZ ;  /* 0x000000ff01007387 */ /* 0x0007e20000100800 */
[----:B------:R-:W-:Y:S05]  /*2440*/  @!P0 BRA `(.L_x_22) ;  /* 0x0000000800808947 */ /* 0x000fea0003800000 */
[----:B------:R-:W-:Y:S02]  /*2450*/  WARPGROUP.DEPBAR.LE gsb0, 0x0 ;  /* 0x00008000000079c5 */ /* 0x000fe40000010000 */
[----:B------:R-:W-:-:S01]  /*2460*/  FADD R227, RZ, R58 ;  /* 0x0000003affe37221 */ /* 0x000fc20000000000 */
[----:B------:R-:W-:Y:S01]  /*2470*/  FADD R226, RZ, R88 ;  /* 0x00000058ffe27221 */ /* 0x000fe20000000000 */
[----:B------:R-:W-:-:S01]  /*2480*/  FADD R225, RZ, R89 ;  /* 0x00000059ffe17221 */ /* 0x000fc20000000000 */
[----:B------:R-:W-:Y:S01]  /*2490*/  FADD R224, RZ, R90 ;  /* 0x0000005affe07221 */ /* 0x000fe20000000000 */
[----:B------:R-:W-:-:S01]  /*24a0*/  FADD R223, RZ, R91 ;  /* 0x0000005bffdf7221 */ /* 0x000fc20000000000 */
[----:B------:R0:W-:Y:S01]  /*24b0*/  STL [R1], R227 ;  /* 0x000000e301007387 */ /* 0x0001e20000100800 */
[----:B------:R-:W-:-:S01]  /*24c0*/  FADD R222, RZ, R92 ;  /* 0x0000005cffde7221 */ /* 0x000fc20000000000 */
[----:B------:R-:W-:Y:S01]  /*24d0*/  FADD R221, RZ, R93 ;  /* 0x0000005dffdd7221 */ /* 0x000fe20000000000 */
[----:B------:R-:W-:-:S01]  /*24e0*/  FADD R220, RZ, R94 ;  /* 0x0000005effdc7221 */ /* 0x000fc20000000000 */
[----:B------:R-:W-:Y:S01]  /*24f0*/  FADD R219, RZ, R95 ;  /* 0x0000005fffdb7221 */ /* 0x000fe20000000000 */
[----:B------:R-:W-:-:S01]  /*2500*/  FADD R218, RZ, R96 ;  /* 0x00000060ffda7221 */ /* 0x000fc20000000000 */
[----:B------:R-:W-:Y:S01]  /*2510*/  FADD R217, RZ, R97 ;  /* 0x00000061ffd97221 */ /* 0x000fe20000000000 */
[----:B------:R-:W-:-:S01]  /*2520*/  FADD R216, RZ, R98 ;  /* 0x00000062ffd87221 */ /* 0x000fc20000000000 */
[----:B------:R-:W-:Y:S01]  /*2530*/  FADD R215, RZ, R99 ;  /* 0x00000063ffd77221 */ /* 0x000fe20000000000 */
[----:B------:R-:W-:-:S01]  /*2540*/  FADD R214, RZ, R100 ;  /* 0x00000064ffd67221 */ /* 0x000fc20000000000 */
[----:B0-----:R-:W-:Y:S01]  /*2550*/  FADD R227, RZ, R59 ;  /* 0x0000003bffe37221 */ /* 0x001fe20000000000 */
[----:B------:R-:W-:-:S01]  /*2560*/  FADD R213, RZ, R101 ;  /* 0x00000065ffd57221 */ /* 0x000fc20000000000 */
[----:B------:R-:W-:Y:S01]  /*2570*/  FADD R212, RZ, R102 ;  /* 0x00000066ffd47221 */ /* 0x000fe20000000000 */
[----:B------:R-:W-:-:S01]  /*2580*/  FADD R211, RZ, R103 ;  /* 0x00000067ffd37221 */ /* 0x000fc20000000000 */
[----:B------:R-:W-:Y:S01]  /*2590*/  FADD R210, RZ, R104 ;  /* 0x00000068ffd27221 */ /* 0x000fe20000000000 */
[----:B------:R0:W-:Y:S01]  /*25a0*/  STL [R1+0x4], R227 ;  /* 0x000004e301007387 */ /* 0x0001e20000100800 */
        /* <DEDUP_REMOVED lines=93> */
[----:B------:R-:W-:Y:S01]  /*2b80*/  UMOV UR6, URZ ;  /* 0x0000003f00067c82 */ /* 0x000fe20008000000 */
[----:B0-----:R-:W-:-:S05]  /*2b90*/  FADD R227, RZ, R66 ;  /* 0x00000042ffe37221 */ /* 0x001fca0000000000 */
[----:B------:R0:W-:Y:S02]  /*2ba0*/  STL [R1+0x20], R227 ;  /* 0x000020e301007387 */ /* 0x0001e40000100800 */
        /* <DEDUP_REMOVED lines=42> */
.L_x_22:
[----:B------:R-:W-:-:S04]  /*2e50*/  UIADD3 UR18, UR5, 0x1, URZ ;  /* 0x0000000105127890 */ /* 0x000fc8000fffe03f */
[----:B------:R-:W-:-:S04]  /*2e60*/  UISETP.NE.AND UP0, UPT, UR18, 0x3, UPT ;  /* 0x000000031200788c */ /* 0x000fc8000bf05270 */
[----:B------:R-:W-:Y:S02]  /*2e70*/  USEL UR8, URZ, 0x1, UP0 ;  /* 0x000000013f087887 */ /* 0x000fe40008000000 */
[----:B------:R-:W-:Y:S02]  /*2e80*/  USEL UR18, UR18, URZ, UP0 ;  /* 0x0000003f12127287 */ /* 0x000fe40008000000 */
[----:B------:R-:W-:-:S06]  /*2e90*/  ULOP3.LUT UR8, UR4, UR8, URZ, 0x3c, !UPT ;  /* 0x0000000804087292 */ /* 0x000fcc000f8e3c3f */
[----:B0-----:R-:W-:Y:S01]  /*2ea0*/  IMAD.U32 R227, RZ, RZ, UR8 ;  /* 0x00000008ffe37e24 */ /* 0x001fe2000f8e00ff */
[----:B------:R-:W-:-:S06]  /*2eb0*/  UMOV UR8, 0x1 ;  /* 0x0000000100087882 */ /* 0x000fcc0000000000 */
.L_x_17:
[----:B------:R-:W-:-:S04]  /*2ec0*/  UISETP.LT.AND UP0, UPT, UR12, 0x1, UPT ;  /* 0x000000010c00788c */ /* 0x000fc8000bf01270 */
[----:B------:R-:W-:-:S04]  /*2ed0*/  USEL UR9, UR12, 0x1, UP0 ;  /* 0x000000010c097887 */ /* 0x000fc80008000000 */
[----:B------:R-:W-:-:S04]  /*2ee0*/  UIADD3 UR9, UR12, -UR9, URZ ;  /* 0x800000090c097290 */ /* 0x000fc8000fffe03f */
[----:B------:R-:W-:-:S06]  /*2ef0*/  UISETP.GE.AND UP0, UPT, UR9, 0x1, UPT ;  /* 0x000000010900788c */ /* 0x000fcc000bf06270 */
[----:B------:R-:W-:-:S13]  /*2f00*/  PLOP3.LUT P0, PT, PT, PT, UP0, 0x80, 0x0 ;  /* 0x000000000000781c */ /* 0x000fda0003f0f008 */
[----:B------:R-:W-:Y:S05]  /*2f10*/  @!P0 BRA `(.L_x_23) ;  /* 0x00000010009c8947 */ /* 0x000fea0003800000 */
[----:B------:R-:W-:Y:S01]  /*2f20*/  IMAD.U32 R228, RZ, RZ, UR9 ;  /* 0x00000009ffe47e24 */ /* 0x000fe2000f8e00ff */
[----:B------:R-:W-:Y:S01]  /*2f30*/  UMOV UR19, UR5 ;  /* 0x0000000500137c82 */ /* 0x000fe20008000000 */
[----:B------:R-:W-:-:S05]  /*2f40*/  ULDC UR24, c[0x0][0x50c] ;  /* 0x0001430000187ab9 */ /* 0x000fca0000000800 */
.L_x_31:
[----:B------:R-:W-:-:S06]  /*2f50*/  UISETP.NE.AND UP0, UPT, UR23, 0x3, UPT ;  /* 0x000000031700788c */ /* 0x000fcc000bf05270 */
[----:B------:R-:W-:-:S13]  /*2f60*/  PLOP3.LUT P1, PT, PT, PT, UP0, 0x80, 0x0 ;  /* 0x000000000000781c */ /* 0x000fda0003f2f008 */
[----:B-1---5:R-:W-:Y:S05]  /*2f70*/  @!P1 BRA `(.L_x_24) ;  /* 0x0000000000049947 */ /* 0x022fea0003800000 */
[----:B------:R-:W-:Y:S01]  /*2f80*/  BPT.TRAP 0x1 ;  /* 0x000000040000795c */ /* 0x000fe20000300000 */
.L_x_24:
[----:B------:R-:W0:Y:S01]  /*2f90*/  S2UR UR9, SR_CgaCtaId ;  /* 0x00000000000979c3 */ /* 0x000e220000008800 */
[----:B------:R-:W-:Y:S01]  /*2fa0*/  UMOV UR14, 0x400 ;  /* 0x00000400000e7882 */ /* 0x000fe20000000000 */
[----:B------:R-:W-:Y:S01]  /*2fb0*/  SHF.L.U32 R229, R227, 0x1f, RZ ;  /* 0x0000001fe3e57819 */ /* 0x000fe200000006ff */
[----:B0-----:R-:W-:-:S04]  /*2fc0*/  ULEA UR14, UR9, UR14, 0x18 ;  /* 0x0000000e090e7291 */ /* 0x001fc8000f8ec03f */
[----:B------:R-:W-:-:S09]  /*2fd0*/  ULEA UR9, UR18, UR14, 0x3 ;  /* 0x0000000e12097291 */ /* 0x000fd2000f8e183f */
[----:B------:R0:W1:Y:S01]  /*2fe0*/  SYNCS.PHASECHK.TRANS64.TRYWAIT P0, [UR9], R229 ;  /* 0x000000e5ff0075a7 */ /* 0x0000620008000149 */
[----:B------:R-:W-:Y:S05]  /*2ff0*/  @!P1 BRA `(.L_x_25) ;  /* 0x0000000000049947 */ /* 0x000fea0003800000 */
[----:B------:R-:W-:Y:S01]  /*3000*/  BPT.TRAP 0x1 ;  /* 0x000000040000795c */ /* 0x000fe20000300000 */
.L_x_25:
[----:B-1----:R-:W-:Y:S05]  /*3010*/  @P0 BRA `(.L_x_26) ;  /* 0x0000000000080947 */ /* 0x002fea0003800000 */
[----:B------:R-:W1:Y:S02]  /*3020*/  SYNCS.PHASECHK.TRANS64.TRYWAIT P0, [UR9], R229 ;  /* 0x000000e5ff0075a7 */ /* 0x000e640008000149 */
[----:B-1----:R-:W-:Y:S05]  /*3030*/  @!P0 BRA `(.L_x_27) ;  /* 0x000000d000d48947 */ /* 0x002fea0003800000 */
.L_x_26:
[----:B------:R-:W-:Y:S01]  /*3040*/  UIADD3 UR9, UR14, 0x6100, URZ ;  /* 0x000061000e097890 */ /* 0x000fe2000fffe03f */
[----:B------:R-:W-:Y:S01]  /*3050*/  WARPGROUP.ARRIVE ;  /* 0x00000000000079c5 */ /* 0x000fe20000000000 */
[----:B------:R-:W-:Y:S02]  /*3060*/  UISETP.NE.AND UP0, UPT, UR7, URZ, UPT ;  /* 0x0000003f0700728c */ /* 0x000fe4000bf05270 */
[----:B------:R-:W-:Y:S02]  /*3070*/  USHF.R.U32.HI UR9, URZ, 0x4, UR9 ;  /* 0x000000043f097899 */ /* 0x000fe40008011609 */
[----:B------:R-:W-:Y:S02]  /*3080*/  USEL UR8, UR8, URZ, !UP0 ;  /* 0x0000003f08087287 */ /* 0x000fe4000c000000 */
[----:B------:R-:W-:Y:S02]  /*3090*/  ULOP3.LUT UR9, UR9, 0x3fff, URZ, 0xc0, !UPT ;  /* 0x00003fff09097892 */ /* 0x000fe4000f8ec03f */
[----:B------:R-:W-:-:S02]  /*30a0*/  ULOP3.LUT UR7, UR15, 0x10000, URZ, 0xfc, !UPT ;  /* 0x000100000f077892 */ /* 0x000fc4000f8efc3f */
[----:B------:R-:W-:Y:S02]  /*30b0*/  ULOP3.LUT UR9, UR9, 0x10000, URZ, 0xfc, !UPT ;  /* 0x0001000009097892 */ /* 0x000fe4000f8efc3f */
[----:B------:R-:W-:Y:S02]  /*30c0*/  UISETP.NE.U32.AND UP0, UPT, UR8, URZ, UPT ;  /* 0x0000003f0800728c */ /* 0x000fe4000bf05070 */
[----:B------:R-:W-:Y:S02]  /*30d0*/  ULEA UR8, UR18, UR7, 0x9 ;  /* 0x0000000712087291 */ /* 0x000fe4000f8e483f */
[----:B------:R-:W-:Y:S01]  /*30e0*/  ULEA UR10, UR18, UR9, 0x8 ;  /* 0x00000009120a7291 */ /* 0x000fe2000f8e403f */
[----:B------:R-:W-:Y:S02]  /*30f0*/  UMOV UR11, 0xc0000010 ;  /* 0xc0000010000b7882 */ /* 0x000fe40000000000 */
[----:B------:R-:W-:Y:S01]  /*3100*/  UMOV UR9, 0xc0000010 ;  /* 0xc000001000097882 */ /* 0x000fe20000000000 */
[----:B------:R-:W-:-:S05]  /*3110*/  UIADD3 UR6, UR6, 0x1, URZ ;  /* 0x0000000106067890 */ /* 0x000fca000fffe03f */
[----:B------:R-:W-:Y:S01]  /*3120*/  QGMMA.64x128x32.F32.E4M3.E4M3 R88, gdesc[UR8], R88, UP0 ;  /* 0x01e00000085879f3 */ /* 0x000fe2000bf00858 */
[----:B------:R-:W-:Y:S01]  /*3130*/  UIADD3 UR8, UR8, 0x100, URZ ;  /* 0x0000010008087890 */ /* 0x000fe2000fffe03f */
[----:B------:R-:W-:-:S10]  /*3140*/  UMOV UR9, 0xc0000010 ;  /* 0xc000001000097882 */ /* 0x000fd40000000000 */
[----:B------:R-:W-:Y:S01]  /*3150*/  QGMMA.64x128x32.F32.E4M3.E4M3 R24, gdesc[UR8], R24, UP0, gsb0 ;  /* 0x01e00000081879f3 */ /* 0x000fe2000b800818 */
[----:B------:R-:W-:-:S04]  /*3160*/  UISETP.NE.AND UP0, UPT, UR6, UR24, UPT ;  /* 0x000000180600728c */ /* 0x000fc8000bf05270 */
[----:B------:R-:W-:-:S06]  /*3170*/  USEL UR7, URZ, 0x1, UP0 ;  /* 0x000000013f077887 */ /* 0x000fcc0008000000 */
[----:B------:R-:W-:Y:S01]  /*3180*/  ISETP.NE.AND P0, PT, RZ, UR7, PT ;  /* 0x00000007ff007c0c */ /* 0x000fe2000bf05270 */
[----:B------:R-:W-:-:S12]  /*3190*/  WARPGROUP.DEPBAR.LE gsb0, 0x1 ;  /* 0x00008000000079c5 */ /* 0x000fd80000010100 */
[----:B------:R-:W-:Y:S05]  /*31a0*/  @!P0 BRA `(.L_x_28) ;  /* 0x0000000c00808947 */ /* 0x000fea0003800000 */
[----:B------:R-:W-:Y:S02]  /*31b0*/  WARPGROUP.DEPBAR.LE gsb0, 0x0 ;  /* 0x00008000000079c5 */ /* 0x000fe40000010000 */
[----:B------:R-:W-:-:S01]  /*31c0*/  FADD R226, R88, R226 ;  /* 0x000000e258e27221 */ /* 0x000fc20000000000 */
[----:B------:R-:W-:Y:S01]  /*31d0*/  FADD R225, R89, R225 ;  /* 0x000000e159e17221 */ /* 0x000fe20000000000 */
[----:B------:R1:W-:Y:S01]  /*31e0*/  STL [R1+0x90], R227 ;  /* 0x000090e301007387 */ /* 0x0003e20000100800 */
[----:B------:R-:W-:-:S01]  /*31f0*/  FADD R224, R90, R224 ;  /* 0x000000e05ae07221 */ /* 0x000fc20000000000 */
[----:B------:R-:W-:Y:S01]  /*3200*/  FADD R223, R91, R223 ;  /* 0x000000df5bdf7221 */ /* 0x000fe20000000000 */
[----:B------:R-:W-:-:S01]  /*3210*/  FADD R222, R92, R222 ;  /* 0x000000de5cde7221 */ /* 0x000fc20000000000 */
[----:B------:R-:W-:Y:S01]  /*3220*/  FADD R221, R93, R221 ;  /* 0x000000dd5ddd7221 */ /* 0x000fe20000000000 */
[----:B-1----:R-:W4:Y:S04]  /*3230*/  LDL.LU R227, [R1+0x30] ;  /* 0x0000300001e37983 */ /* 0x002f280000300800 */
[----:B------:R1:W-:Y:S01]  /*3240*/  STL [R1+0x94], R226 ;  /* 0x000094e201007387 */ /* 0x0003e20000100800 */
[----:B------:R-:W-:-:S01]  /*3250*/  FADD R220, R94, R220 ;  /* 0x000000dc5edc7221 */ /* 0x000fc20000000000 */
[----:B------:R-:W-:-:S02]  /*3260*/  FADD R219, R95, R219 ;  /* 0x000000db5fdb7221 */ /* 0x000fc40000000000 */
[----:B-1----:R-:W2:Y:S04]  /*3270*/  LDL.LU R226, [R1+0x2c] ;  /* 0x00002c0001e27983 */ /* 0x002ea80000300800 */
[----:B------:R1:W-:Y:S01]  /*3280*/  STL [R1+0x98], R225 ;  /* 0x000098e101007387 */ /* 0x0003e20000100800 */
[----:B------:R-:W-:-:S03]  /*3290*/  FADD R218, R96, R218 ;  /* 0x000000da60da7221 */ /* 0x000fc60000000000 */
[----:B-1----:R-:W3:Y:S04]  /*32a0*/  LDL.LU R225, [R1+0x28] ;  /* 0x0000280001e17983 */ /* 0x002ee80000300800 */
        /* <DEDUP_REMOVED lines=9> */
[----:B------:R1:W-:Y:S04]  /*3340*/  STL [R1+0xa8], R221 ;  /* 0x0000a8dd01007387 */ /* 0x0003e80000100800 */
        /* <DEDUP_REMOVED lines=12> */
[----:B-1----:R-:W3:Y:S01]  /*3410*/  LDL.LU R215, [R1] ;  /* 0x0000000001d77983 */ /* 0x002ee20000300800 */
[----:B------:R-:W-:-:S01]  /*3420*/  FADD R214, R100, R214 ;  /* 0x000000d664d67221 */ /* 0x000fc20000000000 */
[----:B------:R-:W-:Y:S01]  /*3430*/  FADD R213, R101, R213 ;  /* 0x000000d565d57221 */ /* 0x000fe20000000000 */
[----:B------:R-:W-:-:S01]  /*3440*/  FADD R212, R102, R212 ;  /* 0x000000d466d47221 */ /* 0x000fc20000000000 */
[----:B------:R-:W-:Y:S01]  /*3450*/  FADD R211, R103, R211 ;  /* 0x000000d367d37221 */ /* 0x000fe20000000000 */
[----:B------:R-:W-:-:S01]  /*3460*/  FADD R210, R104, R210 ;  /* 0x000000d268d27221 */ /* 0x000fc20000000000 */
[----:B------:R-:W-:Y:S01]  /*3470*/  STL [R1+0xc4], R214 ;  /* 0x0000c4d601007387 */ /* 0x000fe20000100800 */
        /* <DEDUP_REMOVED lines=11> */
[----:B------:R1:W-:Y:S01]  /*3530*/  STL [R1+0xd0], R211 ;  /* 0x0000d0d301007387 */ /* 0x0003e20000100800 */
[----:B------:R-:W-:-:S01]  /*3540*/  FADD R200, R114, R200 ;  /* 0x000000c872c87221 */ /* 0x000fc20000000000 */
[----:B------:R-:W-:Y:S01]  /*3550*/  FADD R199, R115, R199 ;  /* 0x000000c773c77221 */ /* 0x000fe20000000000 */
        /* <DEDUP_REMOVED lines=69> */
[----:B-----5:R-:W-:Y:S01]  /*39b0*/  FADD R0, R57, R0 ;  /* 0x0000000039007221 */ /* 0x020fe20000000000 */
[----:B----4-:R-:W-:-:S01]  /*39c0*/  FADD R227, R70, R227 ;  /* 0x000000e346e37221 */ /* 0x010fc20000000000 */
[----:B--2---:R-:W-:Y:S01]  /*39d0*/  FADD R226, R69, R226 ;  /* 0x000000e245e27221 */ /* 0x004fe20000000000 */
[----:B---3--:R-:W-:-:S01]  /*39e0*/  FADD R225, R68, R225 ;  /* 0x000000e144e17221 */ /* 0x008fc20000000000 */
        /* <DEDUP_REMOVED lines=9> */
[----:B------:R-:W-:-:S05]  /*3a80*/  FADD R215, R58, R215 ;  /* 0x000000d73ad77221 */ /* 0x000fca0000000000 */
[----:B------:R2:W-:Y:S04]  /*3a90*/  STL [R1], R215 ;  /* 0x000000d701007387 */ /* 0x0005e80000100800 */
[----:B------:R3:W-:Y:S04]  /*3aa0*/  STL [R1+0x4], R216 ;  /* 0x000004d801007387 */ /* 0x0007e80000100800 */
        /* <DEDUP_REMOVED lines=8> */
[----:B-1----:R-:W4:Y:S04]  /*3b30*/  LDL.LU R211, [R1+0x34] ;  /* 0x0000340001d37983 */ /* 0x002f280000300800 */
[----:B------:R1:W-:Y:S04]  /*3b40*/  STL [R1+0x28], R225 ;  /* 0x000028e101007387 */ /* 0x0003e80000100800 */
[----:B------:R-:W4:Y:S04]  /*3b50*/  LDL.LU R212, [R1+0x38] ;  /* 0x0000380001d47983 */ /* 0x000f280000300800 */
[----:B------:R1:W-:Y:S04]  /*3b60*/  STL [R1+0x2c], R226 ;  /* 0x00002ce201007387 */ /* 0x0003e80000100800 */
[----:B------:R-:W4:Y:S04]  /*3b70*/  LDL.LU R213, [R1+0x3c] ;  /* 0x00003c0001d57983 */ /* 0x000f280000300800 */
[----:B------:R1:W-:Y:S04]  /*3b80*/  STL [R1+0x30], R227 ;  /* 0x000030e301007387 */ /* 0x0003e80000100800 */
[----:B------:R-:W4:Y:S04]  /*3b90*/  LDL.LU R214, [R1+0x40] ;  /* 0x0000400001d67983 */ /* 0x000f280000300800 */
[----:B--2---:R-:W2:Y:S04]  /*3ba0*/  LDL.LU R215, [R1+0x44] ;  /* 0x0000440001d77983 */ /* 0x004ea80000300800 */
[----:B---3--:R-:W3:Y:S04]  /*3bb0*/  LDL.LU R216, [R1+0x48] ;  /* 0x0000480001d87983 */ /* 0x008ee80000300800 */
[----:B----4-:R-:W4:Y:S04]  /*3bc0*/  LDL.LU R217, [R1+0x4c] ;  /* 0x00004c0001d97983 */ /* 0x010f280000300800 */
[----:B0-----:R-:W4:Y:S04]  /*3bd0*/  LDL.LU R218, [R1+0x50] ;  /* 0x0000500001da7983 */ /* 0x001f280000300800 */
[----:B------:R-:W4:Y:S04]  /*3be0*/  LDL.LU R219, [R1+0x54] ;  /* 0x0000540001db7983 */ /* 0x000f280000300800 */
[----:B------:R-:W4:Y:S04]  /*3bf0*/  LDL.LU R220, [R1+0x58] ;  /* 0x0000580001dc7983 */ /* 0x000f280000300800 */
[----:B------:R-:W4:Y:S04]  /*3c00*/  LDL.LU R221, [R1+0x5c] ;  /* 0x00005c0001dd7983 */ /* 0x000f280000300800 */
[----:B------:R-:W4:Y:S04]  /*3c10*/  LDL.LU R222, [R1+0x60] ;  /* 0x0000600001de7983 */ /* 0x000f280000300800 */
[----:B------:R-:W4:Y:S04]  /*3c20*/  LDL.LU R223, [R1+0x64] ;  /* 0x0000640001df7983 */ /* 0x000f280000300800 */
[----:B------:R-:W4:Y:S04]  /*3c30*/  LDL.LU R224, [R1+0x68] ;  /* 0x0000680001e07983 */ /* 0x000f280000300800 */
[----:B-1----:R-:W4:Y:S04]  /*3c40*/  LDL.LU R225, [R1+0x6c] ;  /* 0x00006c0001e17983 */ /* 0x002f280000300800 */
[----:B------:R-:W4:Y:S04]  /*3c50*/  LDL.LU R226, [R1+0x70] ;  /* 0x0000700001e27983 */ /* 0x000f280000300800 */
[----:B------:R-:W4:Y:S01]  /*3c60*/  LDL.LU R227, [R1+0x74] ;  /* 0x0000740001e37983 */ /* 0x000f220000300800 */
[----:B------:R-:W-:-:S05]  /*3c70*/  FADD R211, R71, R211 ;  /* 0x000000d347d37221 */ /* 0x000fca0000000000 */
[----:B------:R0:W-:Y:S01]  /*3c80*/  STL [R1+0x34], R211 ;  /* 0x000034d301007387 */ /* 0x0001e20000100800 */
[----:B------:R-:W-:-:S03]  /*3c90*/  FADD R212, R72, R212 ;  /* 0x000000d448d47221 */ /* 0x000fc60000000000 */
[----:B0-----:R1:W5:Y:S01]  /*3ca0*/  LDL.LU R211, [R1+0xd0] ;  /* 0x0000d00001d37983 */ /* 0x0013620000300800 */
[----:B------:R-:W-:-:S03]  /*3cb0*/  FADD R213, R73, R213 ;  /* 0x000000d549d57221 */ /* 0x000fc60000000000 */
[----:B------:R0:W-:Y:S01]  /*3cc0*/  STL [R1+0x38], R212 ;  /* 0x000038d401007387 */ /* 0x0001e20000100800 */
[----:B------:R-:W-:-:S01]  /*3cd0*/  FADD R214, R74, R214 ;  /* 0x000000d64ad67221 */ /* 0x000fc20000000000 */
[----:B--2---:R-:W-:Y:S02]  /*3ce0*/  FADD R215, R75, R215 ;  /* 0x000000d74bd77221 */ /* 0x004fe40000000000 */
[----:B0-----:R1:W5:Y:S01]  /*3cf0*/  LDL.LU R212, [R1+0xcc] ;  /* 0x0000cc0001d47983 */ /* 0x0013620000300800 */
[----:B---3--:R-:W-:-:S03]  /*3d00*/  FADD R216, R76, R216 ;  /* 0x000000d84cd87221 */ /* 0x008fc60000000000 */
[----:B------:R0:W-:Y:S01]  /*3d10*/  STL [R1+0x3c], R213 ;  /* 0x00003cd501007387 */ /* 0x0001e20000100800 */
[----:B----4-:R-:W-:-:S03]  /*3d20*/  FADD R217, R77, R217 ;  /* 0x000000d94dd97221 */ /* 0x010fc60000000000 */
[----:B0-----:R1:W5:Y:S01]  /*3d30*/  LDL.LU R213, [R1+0xc8] ;  /* 0x0000c80001d57983 */ /* 0x0013620000300800 */
[----:B------:R-:W-:-:S03]  /*3d40*/  FADD R218, R78, R218 ;  /* 0x000000da4eda7221 */ /* 0x000fc60000000000 */
[----:B------:R0:W-:Y:S01]  /*3d50*/  STL [R1+0x40], R214 ;  /* 0x000040d601007387 */ /* 0x0001e20000100800 */
[----:B------:R-:W-:-:S01]  /*3d60*/  FADD R219, R79, R219 ;  /* 0x000000db4fdb7221 */ /* 0x000fc20000000000 */
[----:B------:R-:W-:Y:S02]  /*3d70*/  FADD R220, R80, R220 ;  /* 0x000000dc50dc7221 */ /* 0x000fe40000000000 */
[----:B0-----:R1:W5:Y:S04]  /*3d80*/  LDL.LU R214, [R1+0xc4] ;  /* 0x0000c40001d67983 */ /* 0x0013680000300800 */
[----:B------:R0:W-:Y:S01]  /*3d90*/  STL [R1+0x44], R215 ;  /* 0x000044d701007387 */ /* 0x0001e20000100800 */
[----:B------:R-:W-:-:S01]  /*3da0*/  FADD R221, R81, R221 ;  /* 0x000000dd51dd7221 */ /* 0x000fc20000000000 */
[----:B------:R-:W-:-:S02]  /*3db0*/  FADD R222, R82, R222 ;  /* 0x000000de52de7221 */ /* 0x000fc40000000000 */
[----:B0-----:R1:W5:Y:S04]  /*3dc0*/  LDL.LU R215, [R1+0xc0] ;  /* 0x0000c00001d77983 */ /* 0x0013680000300800 */
[----:B------:R0:W-:Y:S01]  /*3dd0*/  STL [R1+0x48], R216 ;  /* 0x000048d801007387 */ /* 0x0001e20000100800 */
[----:B------:R-:W-:-:S03]  /*3de0*/  FADD R223, R83, R223 ;  /* 0x000000df53df7221 */ /* 0x000fc60000000000 */
        /* <DEDUP_REMOVED lines=13> */
[----:B------:R0:W-:Y:S04]  /*3ec0*/  STL [R1+0x5c], R221 ;  /* 0x00005cdd01007387 */ /* 0x0001e80000100800 */
        /* <DEDUP_REMOVED lines=12> */
[----:B0-----:R1:W5:Y:S01]  /*3f90*/  LDL.LU R227, [R1+0x90] ;  /* 0x0000900001e37983 */ /* 0x0013620000300800 */
[----:B------:R-:W-:-:S05]  /*3fa0*/  UMOV UR6, URZ ;  /* 0x0000003f00067c82 */ /* 0x000fca0008000000 */
.L_x_28:
[----:B------:R-:W-:Y:S05]  /*3fb0*/  @!P1 BRA `(.L_x_29) ;  /* 0x0000000000049947 */ /* 0x000fea0003800000 */
[----:B------:R-:W-:Y:S01]  /*3fc0*/  BPT.TRAP 0x1 ;  /* 0x000000040000795c */ /* 0x000fe20000300000 */
.L_x_29:
[----:B------:R4:W-:Y:S04]  /*3fd0*/  STL [R1+0x94], R2 ;  /* 0x0000940201007387 */ /* 0x0009e80000100800 */
[----:B----4-:R-:W4:Y:S04]  /*3fe0*/  LDL R2, [R1+0x78] ;  /* 0x0000780001027983 */ /* 0x010f280000100800 */
[----:B-----5:R0:W-:Y:S04]  /*3ff0*/  STL [R1+0x90], R0 ;  /* 0x0000900001007387 */ /* 0x0201e80000100800 */
[----:B0-----:R-:W2:Y:S01]  /*4000*/  LDL R0, [R1+0x7c] ;  /* 0x00007c0001007983 */ /* 0x001ea20000100800 */
[----:B------:R-:W-:Y:S01]  /*4010*/  IMAD.U32 R229, RZ, RZ, UR19 ;  /* 0x00000013ffe57e24 */ /* 0x000fe2000f8e00ff */
[----:B----4-:R-:W-:-:S02]  /*4020*/  ISETP.NE.AND P0, PT, R2, RZ, PT ;  /* 0x000000ff0200720c */ /* 0x010fc40003f05270 */
[----:B------:R0:W5:Y:S11]  /*4030*/  LDL.LU R2, [R1+0x94] ;  /* 0x0000940001027983 */ /* 0x0001760000300800 */
[----:B------:R-:W-:-:S05]  /*4040*/  @P0 LEA R229, R229, UR14, 0x3 ;  /* 0x0000000ee5e50c11 */ /* 0x000fca000f8e18ff */
[----:B------:R-:W-:-:S05]  /*4050*/  @P0 VIADD R229, R229, 0x18 ;  /* 0x00000018e5e50836 */ /* 0x000fca0000000000 */
[----:B--2---:R-:W-:Y:S02]  /*4060*/  @P0 PRMT R229, R0, 0x654, R229 ;  /* 0x0000065400e50816 */ /* 0x004fe400000000e5 */
[----:B------:R0:W5:Y:S01]  /*4070*/  LDL.LU R0, [R1+0x90] ;  /* 0x0000900001007983 */ /* 0x0001620000300800 */
[----:B------:R-:W-:Y:S01]  /*4080*/  UISETP.GT.U32.AND UP0, UPT, UR13, 0x1, UPT ;  /* 0x000000010d00788c */ /* 0x000fe2000bf04070 */
[----:B------:R0:W-:Y:S05]  /*4090*/  @P0 SYNCS.ARRIVE.TRANS64.RED.A1T0 RZ, [R229+URZ], RZ ;  /* 0x000000ffe5ff09a7 */ /* 0x0001ea000810043f */
[----:B------:R-:W-:-:S13]  /*40a0*/  PLOP3.LUT P0, PT, PT, PT, UP0, 0x80, 0x0 ;  /* 0x000000000000781c */ /* 0x000fda0003f0f008 */
[----:B0-----:R-:W-:Y:S05]  /*40b0*/  @P0 BRA `(.L_x_30) ;  /* 0x0000000000040947 */ /* 0x001fea0003800000 */
[----:B------:R-:W-:Y:S01]  /*40c0*/  BPT.TRAP 0x1 ;  /* 0x000000040000795c */ /* 0x000fe20000300000 */
.L_x_30:
[----:B------:R-:W-:Y:S01]  /*40d0*/  UIADD3 UR18, UR18, 0x1, URZ ;  /* 0x0000000112127890 */ /* 0x000fe2000fffe03f */
[C---:B------:R-:W-:Y:S01]  /*40e0*/  ISETP.GT.AND P0, PT, R228.reuse, 0x1, PT ;  /* 0x00000001e400780c */ /* 0x040fe20003f04270 */
[----:B------:R-:W-:Y:S01]  /*40f0*/  UIADD3 UR19, UR19, 0x1, URZ ;  /* 0x0000000113137890 */ /* 0x000fe2000fffe03f */
[----:B------:R-:W-:Y:S01]  /*4100*/  VIADD R228, R228, 0xffffffff ;  /* 0xffffffffe4e47836 */ /* 0x000fe20000000000 */
[----:B------:R-:W-:Y:S02]  /*4110*/  UISETP.NE.AND UP0, UPT, UR18, 0x3, UPT ;  /* 0x000000031200788c */ /* 0x000fe4000bf05270 */
[----:B------:R-:W-:Y:S02]  /*4120*/  UISETP.NE.AND UP1, UPT, UR19, 0x3, UPT ;  /* 0x000000031300788c */ /* 0x000fe4000bf25270 */
[----:B------:R-:W-:Y:S02]  /*4130*/  USEL UR8, URZ, 0x1, UP0 ;  /* 0x000000013f087887 */ /* 0x000fe40008000000 */
[----:B------:R-:W-:-:S02]  /*4140*/  USEL UR18, UR18, URZ, UP0 ;  /* 0x0000003f12127287 */ /* 0x000fc40008000000 */
[----:B------:R-:W-:Y:S02]  /*4150*/  USEL UR19, UR19, URZ, UP1 ;  /* 0x0000003f13137287 */ /* 0x000fe40008800000 */
[----:B------:R-:W-:Y:S01]  /*4160*/  LOP3.LUT R227, R227, UR8, RZ, 0x3c, !PT ;  /* 0x00000008e3e37c12 */ /* 0x000fe2000f8e3cff */
[----:B------:R-:W-:Y:S01]  /*4170*/  UMOV UR8, 0x1 ;  /* 0x0000000100087882 */ /* 0x000fe20000000000 */
[----:B------:R-:W-:Y:S08]  /*4180*/  @P0 BRA `(.L_x_31) ;  /* 0xffffffec00700947 */ /* 0x000ff0000383ffff */
.L_x_23:
[----:B------:R-:W-:-:S04]  /*4190*/  UISETP.NE.AND UP0, UPT, UR6, URZ, UPT ;  /* 0x0000003f0600728c */ /* 0x000fc8000bf05270 */
[----:B------:R-:W-:-:S06]  /*41a0*/  USEL UR6, URZ, 0x1, !UP0 ;  /* 0x000000013f067887 */ /* 0x000fcc000c000000 */
[----:B------:R-:W-:-:S13]  /*41b0*/  ISETP.NE.AND P0, PT, RZ, UR6, PT ;  /* 0x00000006ff007c0c */ /* 0x000fda000bf05270 */
[----:B------:R-:W-:Y:S05]  /*41c0*/  @!P0 BRA `(.L_x_32) ;  /* 0x0000000c00dc8947 */ /* 0x000fea0003800000 */
[----:B------:R-:W4:Y:S04]  /*41d0*/  LDL.LU R227, [R1+0x74] ;  /* 0x0000740001e37983 */ /* 0x000f280000300800 */
[----:B----4-:R0:W-:Y:S04]  /*41e0*/  STL [R1+0x90], R227 ;  /* 0x000090e301007387 */ /* 0x0101e80000100800 */
[----:B0-----:R-:W4:Y:S04]  /*41f0*/  LDL.LU R227, [R1+0x70] ;  /* 0x0000700001e37983 */ /* 0x001f280000300800 */
        /* <DEDUP_REMOVED lines=55> */
[----:B0-----:R-:W4:Y:S01]  /*4570*/  LDL.LU R227, [R1] ;  /* 0x0000000001e37983 */ /* 0x001f220000300800 */
[----:B------:R-:W-:-:S02]  /*4580*/  WARPGROUP.DEPBAR.LE gsb0, 0x0 ;  /* 0x00008000000079c5 */ /* 0x000fc40000010000 */
[----:B------:R-:W-:Y:S01]  /*4590*/  FADD R226, R88, R226 ;  /* 0x000000e258e27221 */ /* 0x000fe20000000000 */
        /* <DEDUP_REMOVED lines=95> */
[----:B-----5:R-:W-:Y:S01]  /*4b90*/  FADD R2, R56, R2 ;  /* 0x0000000238027221 */ /* 0x020fe20000000000 */
[----:B------:R-:W-:Y:S01]  /*4ba0*/  FADD R0, R57, R0 ;  /* 0x0000000039007221 */ /* 0x000fe20000000000 */
[----:B----4-:R-:W-:-:S05]  /*4bb0*/  FADD R227, R58, R227 ;  /* 0x000000e33ae37221 */ /* 0x010fca0000000000 */
[----:B------:R0:W-:Y:S04]  /*4bc0*/  STL [R1], R227 ;  /* 0x000000e301007387 */ /* 0x0001e80000100800 */
[----:B0-----:R-:W4:Y:S02]  /*4bd0*/  LDL.LU R227, [R1+0x100] ;  /* 0x0001000001e37983 */ /* 0x001f240000300800 */
[----:B----4-:R-:W-:-:S05]  /*4be0*/  FADD R227, R59, R227 ;  /* 0x000000e33be37221 */ /* 0x010fca0000000000 */
[----:B------:R0:W-:Y:S04]  /*4bf0*/  STL [R1+0x4], R227 ;  /* 0x000004e301007387 */ /* 0x0001e80000100800 */
        /* <DEDUP_REMOVED lines=83> */
[----:B------:R0:W-:Y:S02]  /*5130*/  STL [R1+0x74], R227 ;  /* 0x000074e301007387 */ /* 0x0001e40000100800 */
.L_x_32:
[----:B------:R-:W-:Y:S02]  /*5140*/  WARPGROUP.DEPBAR.LE gsb0, 0x0 ;  /* 0x00008000000079c5 */ /* 0x000fe40000010000 */
[----:B------:R-:W4:Y:S02]  /*5150*/  LDC R24, c[0x0][0x28c] ;  /* 0x0000a300ff187b82 */ /* 0x000f240000000800 */
[----:B----4-:R-:W-:-:S13]  /*5160*/  ISETP.GE.AND P0, PT, R24, 0x1, PT ;  /* 0x000000011800780c */ /* 0x010fda0003f06270 */
[----:B------:R-:W-:Y:S05]  /*5170*/  @!P0 BRA `(.L_x_33) ;  /* 0x0000000000648947 */ /* 0x000fea0003800000 */
[----:B------:R-:W-:-:S06]  /*5180*/  UISETP.NE.AND UP0, UPT, UR23, 0x3, UPT ;  /* 0x000000031700788c */ /* 0x000fcc000bf05270 */
[----:B------:R-:W-:-:S13]  /*5190*/  PLOP3.LUT P0, PT, PT, PT, UP0, 0x80, 0x0 ;  /* 0x000000000000781c */ /* 0x000fda0003f0f008 */
[----:B------:R-:W-:Y:S05]  /*51a0*/  @!P0 BRA `(.L_x_34) ;  /* 0x0000000000048947 */ /* 0x000fea0003800000 */
[----:B------:R-:W-:Y:S01]  /*51b0*/  BPT.TRAP 0x1 ;  /* 0x000000040000795c */ /* 0x000fe20000300000 */
.L_x_34:
[----:B0-----:R-:W4:Y:S01]  /*51c0*/  LDL R227, [R1+0x78] ;  /* 0x0000780001e37983 */ /* 0x001f220000100800 */
[----:B------:R-:W-:Y:S01]  /*51d0*/  BSSY B0, `(.L_x_35) ;  /* 0x000000f000007945 */ /* 0x000fe20003800000 */
[----:B----4-:R-:W-:-:S13]  /*51e0*/  ISETP.NE.AND P0, PT, R227, RZ, PT ;  /* 0x000000ffe300720c */ /* 0x010fda0003f05270 */
[----:B------:R-:W-:Y:S05]  /*51f0*/  @!P0 BRA `(.L_x_36) ;  /* 0x0000000000308947 */ /* 0x000fea0003800000 */
[----:B------:R-:W4:Y:S01]  /*5200*/  LDL R227, [R1+0x7c] ;  /* 0x00007c0001e37983 */ /* 0x000f220000100800 */
[----:B------:R-:W-:-:S04]  /*5210*/  UISETP.LT.AND UP0, UPT, UR12, 0x1, UPT ;  /* 0x000000010c00788c */ /* 0x000fc8000bf01270 */
[----:B------:R-:W-:-:S04]  /*5220*/  USEL UR8, UR12, 0x1, UP0 ;  /* 0x000000010c087887 */ /* 0x000fc80008000000 */
[----:B------:R-:W-:-:S04]  /*5230*/  UIADD3 UR8, UR5, UR12, -UR8 ;  /* 0x0000000c05087290 */ /* 0x000fc8000fffe808 */
[----:B------:R-:W-:-:S04]  /*5240*/  UIMAD.WIDE.U32 UR6, UR8, -0x55555555, URZ ;  /* 0xaaaaaaab080678a5 */ /* 0x000fc8000f8e003f */
[----:B------:R-:W-:-:S04]  /*5250*/  USHF.R.U32.HI UR6, URZ, 0x1, UR7 ;  /* 0x000000013f067899 */ /* 0x000fc80008011607 */
[----:B------:R-:W-:-:S04]  /*5260*/  UIMAD UR8, UR6, -0x3, UR8 ;  /* 0xfffffffd060878a4 */ /* 0x000fc8000f8e0208 */
[----:B------:R-:W-:-:S04]  /*5270*/  ULEA UR8, UR8, UR14, 0x3 ;  /* 0x0000000e08087291 */ /* 0x000fc8000f8e183f */
[----:B------:R-:W-:-:S06]  /*5280*/  UIADD3 UR8, UR8, 0x18, URZ ;  /* 0x0000001808087890 */ /* 0x000fcc000fffe03f */
[----:B------:R-:W-:-:S05]  /*5290*/  IMAD.U32 R24, RZ, RZ, UR8 ;  /* 0x00000008ff187e24 */ /* 0x000fca000f8e00ff */
[----:B----4-:R-:W-:-:S04]  /*52a0*/  PRMT R24, R227, 0x654, R24 ;  /* 0x00000654e3187816 */ /* 0x010fc80000000018 */
[----:B------:R0:W-:Y:S03]  /*52b0*/  SYNCS.ARRIVE.TRANS64.RED.A1T0 RZ, [R24+URZ], RZ ;  /* 0x000000ff18ff79a7 */ /* 0x0001e6000810043f */
.L_x_36:
[----:B------:R-:W-:Y:S05]  /*52c0*/  BSYNC B0 ;  /* 0x0000000000007941 */ /* 0x000fea0003800000 */
.L_x_35:
[----:B------:R-:W-:-:S06]  /*52d0*/  UISETP.GT.U32.AND UP0, UPT, UR13, 0x1, UPT ;  /* 0x000000010d00788c */ /* 0x000fcc000bf04070 */
[----:B------:R-:W-:-:S13]  /*52e0*/  PLOP3.LUT P0, PT, PT, PT, UP0, 0x80, 0x0 ;  /* 0x000000000000781c */ /* 0x000fda0003f0f008 */
[----:B------:R-:W-:Y:S05]  /*52f0*/  @P0 BRA `(.L_x_33) ;  /* 0x0000000000040947 */ /* 0x000fea0003800000 */
[----:B------:R-:W-:Y:S01]  /*5300*/  BPT.TRAP 0x1 ;  /* 0x000000040000795c */ /* 0x000fe20000300000 */
.L_x_33:
[----:B-----5:R4:W-:Y:S01]  /*5310*/  STL [R1+0x94], R2 ;  /* 0x0000940201007387 */ /* 0x0209e20000100800 */
[----:B------:R-:W1:Y:S01]  /*5320*/  LDC R29, c[0x0][0x288] ;  /* 0x0000a200ff1d7b82 */ /* 0x000e620000000800 */
[----:B------:R-:W-:Y:S02]  /*5330*/  UIADD3 UR9, UR12, UR5, URZ ;  /* 0x000000050c097290 */ /* 0x000fe4000fffe03f */
[----:B------:R-:W-:Y:S01]  /*5340*/  USHF.R.S32.HI UR10, URZ, 0x1f, UR22 ;  /* 0x0000001f3f0a7899 */ /* 0x000fe20008011416 */
[----:B------:R-:W-:Y:S01]  /*5350*/  ULDC.64 UR6, c[0x0][0x5d0] ;  /* 0x0001740000067ab9 */ /* 0x000fe20000000a00 */
[----:B------:R-:W-:Y:S01]  /*5360*/  ULDC UR11, c[0x0][0x284] ;  /* 0x0000a100000b7ab9 */ /* 0x000fe20000000800 */
[----:B----4-:R-:W4:Y:S04]  /*5370*/  LDL.LU R2, [R1+0x88] ;  /* 0x0000880001027983 */ /* 0x010f280000300800 */
[----:B------:R2:W-:Y:S04]  /*5380*/  STL [R1+0x90], R0 ;  /* 0x0000900001007387 */ /* 0x0005e80000100800 */
[----:B0-----:R-:W3:Y:S01]  /*5390*/  LDL.LU R227, [R1+0x8c] ;  /* 0x00008c0001e37983 */ /* 0x001ee20000300800 */
[----:B--2---:R-:W0:Y:S02]  /*53a0*/  S2R R0, SR_TID.X ;  /* 0x0000000000007919 */ /* 0x004e240000002100 */
[----:B0-----:R-:W-:-:S02]  /*53b0*/  SHF.R.U32.HI R24, RZ, 0x2, R0 ;  /* 0x00000002ff187819 */ /* 0x001fc40000011600 */
[----:B------:R-:W-:Y:S02]  /*53c0*/  LOP3.LUT R26, R0, 0x60, RZ, 0xc0, !PT ;  /* 0x00000060001a7812 */ /* 0x000fe400078ec0ff */
[----:B------:R-:W-:Y:S02]  /*53d0*/  SHF.R.U32.HI R27, RZ, 0x7, R0 ;  /* 0x00000007ff1b7819 */ /* 0x000fe40000011600 */
[----:B------:R-:W-:Y:S02]  /*53e0*/  LOP3.LUT R25, R24, 0x7, RZ, 0xc0, !PT ;  /* 0x0000000718197812 */ /* 0x000fe400078ec0ff */
[----:B------:R-:W-:Y:S02]  /*53f0*/  SHF.R.U32.HI R28, RZ, 0x1, R26 ;  /* 0x00000001ff1c7819 */ /* 0x000fe4000001161a */
[----:B------:R-:W-:Y:S02]  /*5400*/  LOP3.LUT R24, R27, 0x1, RZ, 0xc0, !PT ;  /* 0x000000011b187812 */ /* 0x000fe400078ec0ff */
[----:B------:R-:W-:Y:S01]  /*5410*/  IADD3 R27, RZ, -R28, -R25 ;  /* 0x8000001cff1b7210 */ /* 0x000fe20007ffe819 */
[----:B------:R-:W-:-:S02]  /*5420*/  IMAD.SHL.U32 R32, R0, 0x2, RZ ;  /* 0x0000000200207824 */ /* 0x000fc400078e00ff */
[C---:B------:R-:W-:Y:S02]  /*5430*/  IMAD.SHL.U32 R26, R24.reuse, 0x40, RZ ;  /* 0x00000040181a7824 */ /* 0x040fe400078e00ff */
[----:B------:R-:W-:Y:S01]  /*5440*/  IMAD R42, R24, -0x40, R27 ;  /* 0xffffffc0182a7824 */ /* 0x000fe200078e021b */
[----:B------:R-:W-:Y:S01]  /*5450*/  LOP3.LUT R24, R0, 0x3, RZ, 0xc0, !PT ;  /* 0x0000000300187812 */ /* 0x000fe200078ec0ff */
[----:B----4-:R-:W-:Y:S02]  /*5460*/  IMAD.SHL.U32 R41, R2, 0x80, RZ ;  /* 0x0000008002297824 */ /* 0x010fe400078e00ff */
[----:B------:R0:W5:Y:S04]  /*5470*/  LDL.LU R2, [R1+0x94] ;  /* 0x0000940001027983 */ /* 0x0001680000300800 */
[----:B------:R0:W5:Y:S01]  /*5480*/  LDL.LU R0, [R1+0x90] ;  /* 0x0000900001007983 */ /* 0x0001620000300800 */
[----:B------:R-:W-:Y:S01]  /*5490*/  LOP3.LUT R43, R26, 0x40, R25, 0xe2, !PT ;  /* 0x000000401a2b7812 */ /* 0x000fe200078ee219 */
[----:B---3--:R-:W-:Y:S01]  /*54a0*/  IMAD.SHL.U32 R25, R227, 0x100, RZ ;  /* 0x00000100e3197824 */ /* 0x008fe200078e00ff */
[----:B------:R-:W-:Y:S01]  /*54b0*/  UISETP.GT.U32.AND UP0, UPT, UR9, 0x2, UPT ;  /* 0x000000020900788c */ /* 0x000fe2000bf04070 */
[C---:B-1----:R-:W-:Y:S01]  /*54c0*/  ISETP.GE.AND P0, PT, R41.reuse, R29, PT ;  /* 0x0000001d2900720c */ /* 0x042fe20003f06270 */
[----:B------:R-:W-:Y:S01]  /*54d0*/  UIMAD UR5, UR10, UR6, URZ ;  /* 0x000000060a0572a4 */ /* 0x000fe2000f8e023f */
[----:B------:R-:W-:Y:S01]  /*54e0*/  LOP3.LUT R32, R41, 0x6, R32, 0xf8, !PT ;  /* 0x0000000629207812 */ /* 0x000fe200078ef820 */
[----:B------:R-:W-:Y:S01]  /*54f0*/  UISETP.LT.U32.AND UP0, UPT, UR12, 0x3, UP0 ;  /* 0x000000030c00788c */ /* 0x000fe20008701070 */
[----:B------:R-:W-:Y:S01]  /*5500*/  ISETP.GE.OR P0, PT, R25, UR11, P0 ;  /* 0x0000000b19007c0c */ /* 0x000fe20008706670 */
[----:B------:R-:W-:Y:S01]  /*5510*/  UISETP.GE.U32.AND UP1, UPT, UR12, 0x3, UPT ;  /* 0x000000030c00788c */ /* 0x000fe2000bf26070 */
[----:B------:R-:W-:Y:S01]  /*5520*/  IMAD.U32 R27, RZ, RZ, UR6 ;  /* 0x00000006ff1b7e24 */ /* 0x000fe2000f8e00ff */
[----:B------:R-:W-:Y:S01]  /*5530*/  UIMAD UR8, UR22, UR7, UR5 ;  /* 0x00000007160872a4 */ /* 0x000fe2000f8e0205 */
[----:B------:R-:W-:Y:S01]  /*5540*/  SHF.R.S32.HI R33, RZ, 0x1f, R32 ;  /* 0x0000001fff217819 */ /* 0x000fe20000011420 */
[----:B------:R-:W-:-:S02]  /*5550*/  UIMAD.WIDE.U32 UR6, UR9, -0x55555555, URZ ;  /* 0xaaaaaaab090678a5 */ /* 0x000fc4000f8e003f */
[----:B------:R-:W-:Y:S02]  /*5560*/  USEL UR5, URZ, 0x1, !UP0 ;  /* 0x000000013f057887 */ /* 0x000fe4000c000000 */
[----:B------:R-:W-:Y:S01]  /*5570*/  USHF.R.U32.HI UR6, URZ, 0x1, UR7 ;  /* 0x000000013f067899 */ /* 0x000fe20008011607 */
[----:B------:R-:W-:Y:S01]  /*5580*/  IMAD.WIDE.U32 R26, R27, UR22, R32 ;  /* 0x000000161b1a7c25 */ /* 0x000fe2000f8e0020 */
[----:B------:R-:W-:Y:S01]  /*5590*/  ULOP3.LUT UR4, UR4, UR5, URZ, 0x3c, !UPT ;  /* 0x0000000504047292 */ /* 0x000fe2000f8e3c3f */
[----:B------:R-:W-:Y:S02]  /*55a0*/  IADD3 R42, -R25, UR11, R42 ;  /* 0x0000000b192a7c10 */ /* 0x000fe4000fffe12a */
[----:B------:R-:W-:Y:S01]  /*55b0*/  IMAD.WIDE R38, R227, 0x100, RZ ;  /* 0x00000100e3267825 */ /* 0x000fe200078e02ff */
[----:B------:R-:W-:Y:S02]  /*55c0*/  UIMAD UR5, UR6, -0x3, UR9 ;  /* 0xfffffffd060578a4 */ /* 0x000fe4000f8e0209 */
[----:B------:R-:W-:Y:S01]  /*55d0*/  @UP1 ULOP3.LUT UR4, UR4, 0x1, UR6, 0x78, !UPT ;  /* 0x0000000104041892 */ /* 0x000fe2000f8e7806 */
[----:B------:R-:W-:-:S02]  /*55e0*/  IMAD R24, R24, -0x2, R29 ;  /* 0xfffffffe18187824 */ /* 0x000fc400078e021d */
[----:B------:R-:W-:Y:S01]  /*55f0*/  VIADD R27, R27, UR8 ;  /* 0x000000081b1b7c36 */ /* 0x000fe20008000000 */
[----:B------:R-:W-:Y:S01]  /*5600*/  LOP3.LUT R43, R38, R43, R28, 0xfe, !PT ;  /* 0x0000002b262b7212 */ /* 0x000fe200078efe1c */
[----:B------:R-:W-:Y:S02]  /*5610*/  IMAD.IADD R41, R24, 0x1, -R41 ;  /* 0x0000000118297824 */ /* 0x000fe400078e0a29 */
[----:B------:R-:W-:Y:S01]  /*5620*/  IMAD.MOV.U32 R40, RZ, RZ, -0x1 ;  /* 0xffffffffff287424 */ /* 0x000fe200078e00ff */
[----:B0-----:R-:W-:Y:S06]  /*5630*/  @P0 BRA `(.L_x_37) ;  /* 0x0000008c00fc0947 */ /* 0x001fec0003800000 */
[----:B------:R-:W0:Y:S01]  /*5640*/  LDC.64 R28, c[0x0][0x5c8] ;  /* 0x00017200ff1c7b82 */ /* 0x000e220000000a00 */
[----:B------:R-:W-:Y:S01]  /*5650*/  ULDC.64 UR6, c[0x0][0x5c0] ;  /* 0x0001700000067ab9 */ /* 0x000fe20000000a00 */
[----:B------:R-:W-:Y:S01]  /*5660*/  BSSY B0, `(.L_x_37) ;  /* 0x00008fc000007945 */ /* 0x000fe20003800000 */
[-C--:B0-----:R-:W-:Y:S01]  /*5670*/  IMAD R24, R39, R28.reuse, RZ ;  /* 0x0000001c27187224 */ /* 0x081fe200078e02ff */
[----:B------:R-:W-:Y:S01]  /*5680*/  SHF.L.U64.HI R34, R28, 0x3, R29 ;  /* 0x000000031c227819 */ /* 0x000fe2000001021d */
[----:B------:R-:W-:-:S04]  /*5690*/  IMAD.WIDE.U32 R26, R43, R28, R26 ;  /* 0x0000001c2b1a7225 */ /* 0x000fc800078e001a */
[----:B------:R-:W-:Y:S01]  /*56a0*/  IMAD R25, R43, R29, R24 ;  /* 0x0000001d2b197224 */ /* 0x000fe200078e0218 */
[----:B------:R-:W-:Y:S01]  /*56b0*/  IADD3 R24, P3, R26, UR6, RZ ;  /* 0x000000061a187c10 */ /* 0x000fe2000ff7e0ff */
[C---:B------:R-:W-:Y:S01]  /*56c0*/  IMAD.SHL.U32 R35, R28.reuse, 0x8, RZ ;  /* 0x000000081c237824 */ /* 0x040fe200078e00ff */
[----:B------:R-:W-:Y:S01]  /*56d0*/  LEA R30, P2, R28, R26, 0x7 ;  /* 0x0000001a1c1e7211 */ /* 0x000fe200078438ff */
[----:B------:R-:W-:-:S03]  /*56e0*/  IMAD.IADD R27, R27, 0x1, R25 ;  /* 0x000000011b1b7824 */ /* 0x000fc600078e0219 */
[----:B------:R-:W-:Y:S02]  /*56f0*/  IADD3 R26, P1, P0, R26, UR6, R35 ;  /* 0x000000061a1a7c10 */ /* 0x000fe4000f83e023 */
[----:B------:R-:W-:Y:S02]  /*5700*/  IADD3.X R25, R27, UR7, RZ, P3, !PT ;  /* 0x000000071b197c10 */ /* 0x000fe40009ffe4ff */
[----:B------:R-:W-:Y:S02]  /*5710*/  FSETP.NEU.AND P3, PT, RZ, UR21, PT ;  /* 0x00000015ff007c0b */ /* 0x000fe4000bf6d000 */
[----:B------:R-:W-:Y:S02]  /*5720*/  LEA.HI.X R31, R28, R27, R29, 0x7, P2 ;  /* 0x0000001b1c1f7211 */ /* 0x000fe400010f3c1d */
[C---:B------:R-:W-:Y:S02]  /*5730*/  IADD3 R28, P2, R30.reuse, UR6, RZ ;  /* 0x000000061e1c7c10 */ /* 0x040fe4000ff5e0ff */
[----:B------:R-:W-:-:S02]  /*5740*/  IADD3 R30, P5, P6, R30, UR6, R35 ;  /* 0x000000061e1e7c10 */ /* 0x000fc4000febe023 */
[----:B------:R-:W-:Y:S02]  /*5750*/  IADD3.X R29, R31, UR7, RZ, P2, !PT ;  /* 0x000000071f1d7c10 */ /* 0x000fe400097fe4ff */
[--C-:B------:R-:W-:Y:S02]  /*5760*/  IADD3.X R27, R27, UR7, R34.reuse, P1, P0 ;  /* 0x000000071b1b7c10 */ /* 0x100fe40008fe0422 */
[----:B------:R-:W-:Y:S01]  /*5770*/  IADD3.X R31, R31, UR7, R34, P5, P6 ;  /* 0x000000071f1f7c10 */ /* 0x000fe2000afec422 */
[----:B------:R-:W-:Y:S06]  /*5780*/  @!P3 BRA `(.L_x_38) ;  /* 0x0000006c001cb947 */ /* 0x000fec0003800000 */
[----:B------:R-:W-:Y:S01]  /*5790*/  ULDC.64 UR8, c[0x0][0x5b8] ;  /* 0x00016e0000087ab9 */ /* 0x000fe20000000a00 */
[----:B------:R-:W-:Y:S01]  /*57a0*/  ISETP.GE.AND P0, PT, R42, 0x1, PT ;  /* 0x000000012a00780c */ /* 0x000fe20003f06270 */
[----:B------:R-:W-:Y:S02]  /*57b0*/  UIMAD UR6, UR10, UR8, URZ ;  /* 0x000000080a0672a4 */ /* 0x000fe4000f8e023f */
[----:B------:R-:W-:Y:S01]  /*57c0*/  IMAD.U32 R35, RZ, RZ, UR8 ;  /* 0x00000008ff237e24 */ /* 0x000fe2000f8e00ff */
[----:B------:R-:W-:Y:S01]  /*57d0*/  BSSY B1, `(.L_x_39) ;  /* 0x0000010000017945 */ /* 0x000fe20003800000 */
[----:B------:R-:W-:Y:S01]  /*57e0*/  ISETP.LT.OR P3, PT, R41, 0x1, !P0 ;  /* 0x000000012900780c */ /* 0x000fe20004761670 */
[----:B------:R-:W-:Y:S02]  /*57f0*/  UIMAD UR6, UR22, UR9, UR6 ;  /* 0x00000009160672a4 */ /* 0x000fe4000f8e0206 */
[----:B------:R-:W-:Y:S01]  /*5800*/  IMAD.WIDE.U32 R32, R35, UR22, R32 ;  /* 0x0000001623207c25 */ /* 0x000fe2000f8e0020 */
[----:B------:R-:W-:-:S03]  /*5810*/  ULDC.64 UR8, c[0x0][0x5a8] ;  /* 0x00016a0000087ab9 */ /* 0x000fc60000000a00 */
[----:B------:R-:W-:Y:S02]  /*5820*/  IMAD.MOV.U32 R36, RZ, RZ, R32 ;  /* 0x000000ffff247224 */ /* 0x000fe400078e0020 */
[----:B------:R-:W-:Y:S01]  /*5830*/  VIADD R37, R33, UR6 ;  /* 0x0000000621257c36 */ /* 0x000fe20008000000 */
[----:B------:R-:W-:Y:S02]  /*5840*/  ULDC.64 UR6, c[0x0][0x5b0] ;  /* 0x00016c0000067ab9 */ /* 0x000fe40000000a00 */
[----:B------:R-:W-:Y:S02]  /*5850*/  IMAD R34, R39, UR6, RZ ;  /* 0x0000000627227c24 */ /* 0x000fe4000f8e02ff */
[----:B------:R-:W-:-:S04]  /*5860*/  IMAD.WIDE.U32 R32, R43, UR6, R36 ;  /* 0x000000062b207c25 */ /* 0x000fc8000f8e0024 */
[--C-:B------:R-:W-:Y:S01]  /*5870*/  IMAD R35, R43, UR7, R34.reuse ;  /* 0x000000072b237c24 */ /* 0x100fe2000f8e0222 */
[----:B------:R-:W-:Y:S02]  /*5880*/  IADD3 R32, P1, R32, UR8, RZ ;  /* 0x0000000820207c10 */ /* 0x000fe4000ff3e0ff */
[----:B------:R-:W-:Y:S02]  /*5890*/  PRMT R34, RZ, 0x7610, R34 ;  /* 0x00007610ff227816 */ /* 0x000fe40000000022 */
[----:B------:R-:W-:Y:S01]  /*58a0*/  IADD3.X R33, R33, UR9, R35, P1, !PT ;  /* 0x0000000921217c10 */ /* 0x000fe20008ffe423 */
[----:B------:R-:W-:Y:S08]  /*58b0*/  @P3 BRA `(.L_x_40) ;  /* 0x0000000000043947 */ /* 0x000ff00003800000 */
[----:B------:R0:W5:Y:S02]  /*58c0*/  LDG.E.U8 R34, desc[UR16][R32.64] ;  /* 0x0000001020227981 */ /* 0x000164000c1e1100 */
.L_x_40:
[----:B------:R-:W-:Y:S05]  /*58d0*/  BSYNC B1 ;  /* 0x0000000000017941 */ /* 0x000fea0003800000 */
.L_x_39:
[----:B-----5:R-:W-:Y:S01]  /*58e0*/  LOP3.LUT R34, R34, 0xff, RZ, 0xc0, !PT ;  /* 0x000000ff22227812 */ /* 0x020fe200078ec0ff */
[----:B------:R-:W-:Y:S01]  /*58f0*/  BSSY B1, `(.L_x_41) ;  /* 0x000000b000017945 */ /* 0x000fe20003800000 */
[----:B------:R-:W-:Y:S02]  /*5900*/  ISETP.LT.OR P2, PT, R41, 0x2, !P0 ;  /* 0x000000022900780c */ /* 0x000fe40004741670 */
[----:B------:R-:W-:-:S05]  /*5910*/  F2FP.F16.E4M3.UNPACK_B R34, R34 ;  /* 0x00000022ff22723e */ /* 0x000fca00020006ff */
[----:B------:R-:W-:-:S05]  /*5920*/  HADD2.F32 R34, -RZ, R34.H0_H0 ;  /* 0x20000022ff227230 */ /* 0x000fca0000004100 */
[----:B------:R-:W-:Y:S01]  /*5930*/  FMUL R35, R34, UR21 ;  /* 0x0000001522237c20 */ /* 0x000fe20008400000 */
[----:B------:R-:W-:-:S03]  /*5940*/  PRMT R34, RZ, 0x7610, R34 ;  /* 0x00007610ff227816 */ /* 0x000fc60000000022 */
[----:B------:R-:W-:-:S05]  /*5950*/  FFMA R35, R226, UR20, R35 ;  /* 0x00000014e2237c23 */ /* 0x000fca0008000023 */
[----:B------:R-:W-:-:S05]  /*5960*/  F2FP.SATFINITE.E4M3.F32.PACK_AB_MERGE_C R35, RZ, R35, RZ ;  /* 0x00000023ff23723e */ /* 0x000fca00048070ff */
[----:B------:R1:W-:Y:S01]  /*5970*/  @!P3 STG.E.U8 desc[UR16][R24.64], R35 ;  /* 0x000000231800b986 */ /* 0x0003e2000c101110 */
[----:B------:R-:W-:Y:S05]  /*5980*/  @P2 BRA `(.L_x_42) ;  /* 0x0000000000042947 */ /* 0x000fea0003800000 */
[----:B------:R2:W5:Y:S02]  /*5990*/  LDG.E.U8 R34, desc[UR16][R32.64+0x1] ;  /* 0x0000011020227981 */ /* 0x000564000c1e1100 */
.L_x_42:
[----:B------:R-:W-:Y:S05]  /*59a0*/  BSYNC B1 ;  /* 0x0000000000017941 */ /* 0x000fea0003800000 */
.L_x_41:
[----:B-----5:R-:W-:Y:S01]  /*59b0*/  LOP3.LUT R34, R34, 0xff, RZ, 0xc0, !PT ;  /* 0x000000ff22227812 */ /* 0x020fe200078ec0ff */
[----:B------:R-:W-:Y:S01]  /*59c0*/  BSSY B1, `(.L_x_43) ;  /* 0x0000013000017945 */ /* 0x000fe20003800000 */
[----:B------:R-:W-:Y:S02]  /*59d0*/  IADD3 R45, P1, R43, 0x8, RZ ;  /* 0x000000082b2d7810 */ /* 0x000fe40007f3e0ff */
[----:B------:R-:W-:-:S03]  /*59e0*/  F2FP.F16.E4M3.UNPACK_B R34, R34 ;  /* 0x00000022ff22723e */ /* 0x000fc600020006ff */
[----:B-1----:R-:W-:Y:S01]  /*59f0*/  IMAD.X R35, RZ, RZ, R39, P1 ;  /* 0x000000ffff237224 */ /* 0x002fe200008e0627 */
[----:B------:R-:W-:Y:S01]  /*5a00*/  ISETP.GE.AND P1, PT, R42, 0x9, PT ;  /* 0x000000092a00780c */ /* 0x000fe20003f26270 */
[----:B------:R-:W-:Y:S02]  /*5a10*/  HADD2.F32 R34, -RZ, R34.H0_H0 ;  /* 0x20000022ff227230 */ /* 0x000fe40000004100 */
[----:B------:R-:W-:Y:S01]  /*5a20*/  IMAD R46, R35, UR6, RZ ;  /* 0x00000006232e7c24 */ /* 0x000fe2000f8e02ff */
[----:B------:R-:W-:Y:S02]  /*5a30*/  ISETP.LT.OR P5, PT, R41, 0x1, !P1 ;  /* 0x000000012900780c */ /* 0x000fe40004fa1670 */
[----:B------:R-:W-:Y:S01]  /*5a40*/  FMUL R44, R34, UR21 ;  /* 0x00000015222c7c20 */ /* 0x000fe20008400000 */
[----:B------:R-:W-:-:S04]  /*5a50*/  IMAD.WIDE.U32 R34, R45, UR6, R36 ;  /* 0x000000062d227c25 */ /* 0x000fc8000f8e0024 */
[----:B------:R-:W-:Y:S01]  /*5a60*/  FFMA R44, R225, UR20, R44 ;  /* 0x00000014e12c7c23 */ /* 0x000fe2000800002c */
[----:B------:R-:W-:Y:S01]  /*5a70*/  IMAD R45, R45, UR7, R46 ;  /* 0x000000072d2d7c24 */ /* 0x000fe2000f8e022e */
[----:B------:R-:W-:-:S03]  /*5a80*/  IADD3 R34, P3, R34, UR8, RZ ;  /* 0x0000000822227c10 */ /* 0x000fc6000ff7e0ff */
[----:B------:R-:W-:Y:S02]  /*5a90*/  F2FP.SATFINITE.E4M3.F32.PACK_AB_MERGE_C R47, RZ, R44, RZ ;  /* 0x0000002cff2f723e */ /* 0x000fe400048070ff */
[----:B------:R-:W-:Y:S02]  /*5aa0*/  IADD3.X R35, R35, UR9, R45, P3, !PT ;  /* 0x0000000923237c10 */ /* 0x000fe40009ffe42d */
[----:B------:R-:W-:Y:S01]  /*5ab0*/  PRMT R44, RZ, 0x7610, R44 ;  /* 0x00007610ff2c7816 */ /* 0x000fe2000000002c */
[----:B------:R1:W-:Y:S01]  /*5ac0*/  @!P2 STG.E.U8 desc[UR16][R24.64+0x1], R47 ;  /* 0x0000012f1800a986 */ /* 0x0003e2000c101110 */
[----:B------:R-:W-:Y:S05]  /*5ad0*/  @P5 BRA `(.L_x_44) ;  /* 0x0000000000045947 */ /* 0x000fea0003800000 */
[----:B------:R3:W5:Y:S02]  /*5ae0*/  LDG.E.U8 R44, desc[UR16][R34.64] ;  /* 0x00000010222c7981 */ /* 0x000764000c1e1100 */
.L_x_44:
[----:B------:R-:W-:Y:S05]  /*5af0*/  BSYNC B1 ;  /* 0x0000000000017941 */ /* 0x000fea0003800000 */
.L_x_43:
        /* <DEDUP_REMOVED lines=12> */
.L_x_46:
[----:B------:R-:W-:Y:S05]  /*5bc0*/  BSYNC B1 ;  /* 0x0000000000017941 */ /* 0x000fea0003800000 */
.L_x_45:
[----:B-----5:R-:W-:Y:S01]  /*5bd0*/  LOP3.LUT R44, R44, 0xff, RZ, 0xc0, !PT ;  /* 0x000000ff2c2c7812 */ /* 0x020fe200078ec0ff */
[----:B------:R-:W-:Y:S01]  /*5be0*/  BSSY B1, `(.L_x_47) ;  /* 0x000000b000017945 */ /* 0x000fe20003800000 */
[----:B------:R-:W-:Y:S02]  /*5bf0*/  ISETP.LT.OR P3, PT, R41, 0x9, !P0 ;  /* 0x000000092900780c */ /* 0x000fe40004761670 */
[----:B------:R-:W-:-:S05]  /*5c00*/  F2FP.F16.E4M3.UNPACK_B R44, R44 ;  /* 0x0000002cff2c723e */ /* 0x000fca00020006ff */
[----:B------:R-:W-:-:S05]  /*5c10*/  HADD2.F32 R44, -RZ, R44.H0_H0 ;  /* 0x2000002cff2c7230 */ /* 0x000fca0000004100 */
[----:B------:R-:W-:-:S04]  /*5c20*/  FMUL R44, R44, UR21 ;  /* 0x000000152c2c7c20 */ /* 0x000fc80008400000 */
[----:B------:R-:W-:-:S05]  /*5c30*/  FFMA R44, R223, UR20, R44 ;  /* 0x00000014df2c7c23 */ /* 0x000fca000800002c */
[----:B----4-:R-:W-:Y:S02]  /*5c40*/  F2FP.SATFINITE.E4M3.F32.PACK_AB_MERGE_C R45, RZ, R44, RZ ;  /* 0x0000002cff2d723e */ /* 0x010fe400048070ff */
[----:B------:R-:W-:-:S03]  /*5c50*/  PRMT R44, RZ, 0x7610, R44 ;  /* 0x00007610ff2c7816 */ /* 0x000fc6000000002c */
[----:B------:R4:W-:Y:S01]  /*5c60*/  @!P2 STG.E.U8 desc[UR16][R26.64+0x1], R45 ;  /* 0x0000012d1a00a986 */ /* 0x0009e2000c101110 */
[----:B------:R-:W-:Y:S05]  /*5c70*/  @P3 BRA `(.L_x_48) ;  /* 0x0000000000043947 */ /* 0x000fea0003800000 */
[----:B------:R0:W5:Y:S02]  /*5c80*/  LDG.E.U8 R44, desc[UR16][R32.64+0x8] ;  /* 0x00000810202c7981 */ /* 0x000164000c1e1100 */
.L_x_48:
[----:B------:R-:W-:Y:S05]  /*5c90*/  BSYNC B1 ;  /* 0x0000000000017941 */ /* 0x000fea0003800000 */
.L_x_47:
[----:B-----5:R-:W-:Y:S01]  /*5ca0*/  LOP3.LUT R44, R44, 0xff, RZ, 0xc0, !PT ;  /* 0x000000ff2c2c7812 */ /* 0x020fe200078ec0ff */
[----:B------:R-:W-:Y:S01]  /*5cb0*/  BSSY B1, `(.L_x_49) ;  /* 0x000000b000017945 */ /* 0x000fe20003800000 */
[----:B------:R-:W-:Y:S02]  /*5cc0*/  ISETP.LT.OR P2, PT, R41, 0xa, !P0 ;  /* 0x0000000a2900780c */ /* 0x000fe40004741670 */
[----:B------:R-:W-:-:S05]  /*5cd0*/  F2FP.F16.E4M3.UNPACK_B R44, R44 ;  /* 0x0000002cff2c723e */ /* 0x000fca00020006ff */
[----:B------:R-:W-:-:S05]  /*5ce0*/  HADD2.F32 R44, -RZ, R44.H0_H0 ;  /* 0x2000002cff2c7230 */ /* 0x000fca0000004100 */
[----:B----4-:R-:W-:Y:S01]  /*5cf0*/  FMUL R45, R44, UR21 ;  /* 0x000000152c2d7c20 */ /* 0x010fe20008400000 */
[----:B------:R-:W-:-:S03]  /*5d00*/  PRMT R44, RZ, 0x7610, R44 ;  /* 0x00007610ff2c7816 */ /* 0x000fc6000000002c */
[----:B------:R-:W-:-:S05]  /*5d10*/  FFMA R45, R222, UR20, R45 ;  /* 0x00000014de2d7c23 */ /* 0x000fca000800002d */
[----:B------:R-:W-:-:S05]  /*5d20*/  F2FP.SATFINITE.E4M3.F32.PACK_AB_MERGE_C R45, RZ, R45, RZ ;  /* 0x0000002dff2d723e */ /* 0x000fca00048070ff */
[----:B------:R4:W-:Y:S01]  /*5d30*/  @!P3 STG.E.U8 desc[UR16][R24.64+0x8], R45 ;  /* 0x0000082d1800b986 */ /* 0x0009e2000c101110 */
[----:B------:R-:W-:Y:S05]  /*5d40*/  @P2 BRA `(.L_x_50) ;  /* 0x0000000000042947 */ /* 0x000fea0003800000 */
[----:B------:R0:W5:Y:S02]  /*5d50*/  LDG.E.U8 R44, desc[UR16][R32.64+0x9] ;  /* 0x00000910202c7981 */ /* 0x000164000c1e1100 */
.L_x_50:
[----:B------:R-:W-:Y:S05]  /*5d60*/  BSYNC B1 ;  /* 0x0000000000017941 */ /* 0x000fea0003800000 */
.L_x_49:
        /* <DEDUP_REMOVED lines=12> */
.L_x_52:
[----:B------:R-:W-:Y:S05]  /*5e30*/  BSYNC B1 ;  /* 0x0000000000017941 */ /* 0x000fea0003800000 */
.L_x_51:
        /* <DEDUP_REMOVED lines=12> */
.L_x_54:
[----:B------:R-:W-:Y:S05]  /*5f00*/  BSYNC B1 ;  /* 0x0000000000017941 */ /* 0x000fea0003800000 */
.L_x_53:
        /* <DEDUP_REMOVED lines=12> */
.L_x_56:
[----:B------:R-:W-:Y:S05]  /*5fd0*/  BSYNC B1 ;  /* 0x0000000000017941 */ /* 0x000fea0003800000 */
.L_x_55:
        /* <DEDUP_REMOVED lines=12> */
.L_x_58:
[----:B------:R-:W-:Y:S05]  /*60a0*/  BSYNC B1 ;  /* 0x0000000000017941 */ /* 0x000fea0003800000 */
.L_x_57:
        /* <DEDUP_REMOVED lines=12> */
.L_x_60:
[----:B------:R-:W-:Y:S05]  /*6170*/  BSYNC B1 ;  /* 0x0000000000017941 */ /* 0x000fea0003800000 */
.L_x_59:
        /* <DEDUP_REMOVED lines=12> */
.L_x_62:
[----:B------:R-:W-:Y:S05]  /*6240*/  BSYNC B1 ;  /* 0x0000000000017941 */ /* 0x000fea0003800000 */
.L_x_61:
        /* <DEDUP_REMOVED lines=12> */
.L_x_64:
[----:B------:R-:W-:Y:S05]  /*6310*/  BSYNC B1 ;  /* 0x0000000000017941 */ /* 0x000fea0003800000 */
.L_x_63:
        /* <DEDUP_REMOVED lines=12> */
.L_x_66:
[----:B------:R-:W-:Y:S05]  /*63e0*/  BSYNC B1 ;  /* 0x0000000000017941 */ /* 0x000fea0003800000 */
.L_x_65:
        /* <DEDUP_REMOVED lines=12> */
.L_x_68:
[----:B------:R-:W-:Y:S05]  /*64b0*/  BSYNC B1 ;  /* 0x0000000000017941 */ /* 0x000fea0003800000 */
.L_x_67:
        /* <DEDUP_REMOVED lines=12> */
.L_x_70:
[----:B------:R-:W-:Y:S05]  /*6580*/  BSYNC B1 ;  /* 0x0000000000017941 */ /* 0x000fea0003800000 */
.L_x_69:
        /* <DEDUP_REMOVED lines=12> */
.L_x_72:
[----:B------:R-:W-:Y:S05]  /*6650*/  BSYNC B1 ;  /* 0x0000000000017941 */ /* 0x000fea0003800000 */
.L_x_71:
        /* <DEDUP_REMOVED lines=12> */
.L_x_74:
[----:B------:R-:W-:Y:S05]  /*6720*/  BSYNC B1 ;  /* 0x0000000000017941 */ /* 0x000fea0003800000 */
.L_x_73:
        /* <DEDUP_REMOVED lines=12> */
.L_x_76:
[----:B------:R-:W-:Y:S05]  /*67f0*/  BSYNC B1 ;  /* 0x0000000000017941 */ /* 0x000fea0003800000 */
.L_x_75:
        /* <DEDUP_REMOVED lines=12> */
.L_x_78:
[----:B------:R-:W-:Y:S05]  /*68c0*/  BSYNC B1 ;  /* 0x0000000000017941 */ /* 0x000fea0003800000 */
.L_x_77:
        /* <DEDUP_REMOVED lines=12> */
.L_x_80:
[----:B------:R-:W-:Y:S05]  /*6990*/  BSYNC B1 ;  /* 0x0000000000017941 */ /* 0x000fea0003800000 */
.L_x_79:
        /* <DEDUP_REMOVED lines=12> */
.L_x_82:
[----:B------:R-:W-:Y:S05]  /*6a60*/  BSYNC B1 ;  /* 0x0000000000017941 */ /* 0x000fea0003800000 */
.L_x_81:
        /* <DEDUP_REMOVED lines=12> */
.L_x_84:
[----:B------:R-:W-:Y:S05]  /*6b30*/  BSYNC B1 ;  /* 0x0000000000017941 */ /* 0x000fea0003800000 */
.L_x_83:
        /* <DEDUP_REMOVED lines=12> */
.L_x_86:
[----:B------:R-:W-:Y:S05]  /*6c00*/  BSYNC B1 ;  /* 0x0000000000017941 */ /* 0x000fea0003800000 */
.L_x_85:
        /* <DEDUP_REMOVED lines=12> */
.L_x_88:
[----:B------:R-:W-:Y:S05]  /*6cd0*/  BSYNC B1 ;  /* 0x0000000000017941 */ /* 0x000fea0003800000 */
.L_x_87:
        /* <DEDUP_REMOVED lines=12> */
.L_x_90:
[----:B------:R-:W-:Y:S05]  /*6da0*/  BSYNC B1 ;  /* 0x0000000000017941 */ /* 0x000fea0003800000 */
.L_x_89:
        /* <DEDUP_REMOVED lines=12> */
.L_x_92:
[----:B------:R-:W-:Y:S05]  /*6e70*/  BSYNC B1 ;  /* 0x0000000000017941 */ /* 0x000fea0003800000 */
.L_x_91:
        /* <DEDUP_REMOVED lines=12> */
.L_x_94:
[----:B------:R-:W-:Y:S05]  /*6f40*/  BSYNC B1 ;  /* 0x0000000000017941 */ /* 0x000fea0003800000 */
.L_x_93:
        /* <DEDUP_REMOVED lines=12> */
.L_x_96:
[----:B------:R-:W-:Y:S05]  /*7010*/  BSYNC B1 ;  /* 0x0000000000017941 */ /* 0x000fea0003800000 */
.L_x_95:
        /* <DEDUP_REMOVED lines=12> */
.L_x_98:
[----:B------:R-:W-:Y:S05]  /*70e0*/  BSYNC B1 ;  /* 0x0000000000017941 */ /* 0x000fea0003800000 */
.L_x_97:
        /* <DEDUP_REMOVED lines=12> */
.L_x_100:
[----:B------:R-:W-:Y:S05]  /*71b0*/  BSYNC B1 ;  /* 0x0000000000017941 */ /* 0x000fea0003800000 */
.L_x_99:
        /* <DEDUP_REMOVED lines=12> */
.L_x_102:
[----:B------:R-:W-:Y:S05]  /*7280*/  BSYNC B1 ;  /* 0x0000000000017941 */ /* 0x000fea0003800000 */
.L_x_101:
        /* <DEDUP_REMOVED lines=12> */
.L_x_104:
[----:B------:R-:W-:Y:S05]  /*7350*/  BSYNC B1 ;  /* 0x0000000000017941 */ /* 0x000fea0003800000 */
.L_x_103:
        /* <DEDUP_REMOVED lines=12> */
.L_x_106:
[----:B------:R-:W-:Y:S05]  /*7420*/  BSYNC B1 ;  /* 0x0000000000017941 */ /* 0x000fea0003800000 */
.L_x_105:
        /* <DEDUP_REMOVED lines=12> */
.L_x_108:
[----:B------:R-:W-:Y:S05]  /*74f0*/  BSYNC B1 ;  /* 0x0000000000017941 */ /* 0x000fea0003800000 */
.L_x_107:
        /* <DEDUP_REMOVED lines=12> */
.L_x_110:
[----:B------:R-:W-:Y:S05]  /*75c0*/  BSYNC B1 ;  /* 0x0000000000017941 */ /* 0x000fea0003800000 */
.L_x_109:
        /* <DEDUP_REMOVED lines=12> */
.L_x_112:
[----:B------:R-:W-:Y:S05]  /*7690*/  BSYNC B1 ;  /* 0x0000000000017941 */ /* 0x000fea0003800000 */
.L_x_111:
        /* <DEDUP_REMOVED lines=12> */
.L_x_114:
[----:B------:R-:W-:Y:S05]  /*7760*/  BSYNC B1 ;  /* 0x0000000000017941 */ /* 0x000fea0003800000 */
.L_x_113:
        /* <DEDUP_REMOVED lines=12> */
.L_x_116:
[----:B------:R-:W-:Y:S05]  /*7830*/  BSYNC B1 ;  /* 0x0000000000017941 */ /* 0x000fea0003800000 */
.L_x_115:
        /* <DEDUP_REMOVED lines=12> */
.L_x_118:
[----:B------:R-:W-:Y:S05]  /*7900*/  BSYNC B1 ;  /* 0x0000000000017941 */ /* 0x000fea0003800000 */
.L_x_117:
        /* <DEDUP_REMOVED lines=12> */
.L_x_120:
[----:B------:R-:W-:Y:S05]  /*79d0*/  BSYNC B1 ;  /* 0x0000000000017941 */ /* 0x000fea0003800000 */
.L_x_119:
        /* <DEDUP_REMOVED lines=12> */
.L_x_122:
[----:B------:R-:W-:Y:S05]  /*7aa0*/  BSYNC B1 ;  /* 0x0000000000017941 */ /* 0x000fea0003800000 */
.L_x_121:
        /* <DEDUP_REMOVED lines=12> */
.L_x_124:
[----:B------:R-:W-:Y:S05]  /*7b70*/  BSYNC B1 ;  /* 0x0000000000017941 */ /* 0x000fea0003800000 */
.L_x_123:
        /* <DEDUP_REMOVED lines=12> */
.L_x_126:
[----:B------:R-:W-:Y:S05]  /*7c40*/  BSYNC B1 ;  /* 0x0000000000017941 */ /* 0x000fea0003800000 */
.L_x_125:
        /* <DEDUP_REMOVED lines=12> */
.L_x_128:
[----:B------:R-:W-:Y:S05]  /*7d10*/  BSYNC B1 ;  /* 0x0000000000017941 */ /* 0x000fea0003800000 */
.L_x_127:
        /* <DEDUP_REMOVED lines=12> */
.L_x_130:
[----:B------:R-:W-:Y:S05]  /*7de0*/  BSYNC B1 ;  /* 0x0000000000017941 */ /* 0x000fea0003800000 */
.L_x_129:
        /* <DEDUP_REMOVED lines=12> */
.L_x_132:
[----:B------:R-:W-:Y:S05]  /*7eb0*/  BSYNC B1 ;  /* 0x0000000000017941 */ /* 0x000fea0003800000 */
.L_x_131:
        /* <DEDUP_REMOVED lines=12> */
.L_x_134:
[----:B------:R-:W-:Y:S05]  /*7f80*/  BSYNC B1 ;  /* 0x0000000000017941 */ /* 0x000fea0003800000 */
.L_x_133:
        /* <DEDUP_REMOVED lines=12> */
.L_x_136:
[----:B------:R-:W-:Y:S05]  /*8050*/  BSYNC B1 ;  /* 0x0000000000017941 */ /* 0x000fea0003800000 */
.L_x_135:
        /* <DEDUP_REMOVED lines=12> */
.L_x_138:
[----:B------:R-:W-:Y:S05]  /*8120*/  BSYNC B1 ;  /* 0x0000000000017941 */ /* 0x000fea0003800000 */
.L_x_137:
        /* <DEDUP_REMOVED lines=12> */
.L_x_140:
[----:B------:R-:W-:Y:S05]  /*81f0*/  BSYNC B1 ;  /* 0x0000000000017941 */ /* 0x000fea0003800000 */
.L_x_139:
        /* <DEDUP_REMOVED lines=12> */
.L_x_142:
[----:B------:R-:W-:Y:S05]  /*82c0*/  BSYNC B1 ;  /* 0x0000000000017941 */ /* 0x000fea0003800000 */
.L_x_141:
        /* <DEDUP_REMOVED lines=12> */
.L_x_144:
[----:B------:R-:W-:Y:S05]  /*8390*/  BSYNC B1 ;  /* 0x0000000000017941 */ /* 0x000fea0003800000 */
.L_x_143:
        /* <DEDUP_REMOVED lines=12> */
.L_x_146:
[----:B------:R-:W-:Y:S05]  /*8460*/  BSYNC B1 ;  /* 0x0000000000017941 */ /* 0x000fea0003800000 */
.L_x_145:
        /* <DEDUP_REMOVED lines=12> */
.L_x_148:
[----:B------:R-:W-:Y:S05]  /*8530*/  BSYNC B1 ;  /* 0x0000000000017941 */ /* 0x000fea0003800000 */
.L_x_147:
        /* <DEDUP_REMOVED lines=12> */
.L_x_150:
[----:B------:R-:W-:Y:S05]  /*8600*/  BSYNC B1 ;  /* 0x0000000000017941 */ /* 0x000fea0003800000 */
.L_x_149:
        /* <DEDUP_REMOVED lines=12> */
.L_x_152:
[----:B------:R-:W-:Y:S05]  /*86d0*/  BSYNC B1 ;  /* 0x0000000000017941 */ /* 0x000fea0003800000 */
.L_x_151:
        /* <DEDUP_REMOVED lines=12> */
.L_x_154:
[----:B------:R-:W-:Y:S05]  /*87a0*/  BSYNC B1 ;  /* 0x0000000000017941 */ /* 0x000fea0003800000 */
.L_x_153:
        /* <DEDUP_REMOVED lines=12> */
.L_x_156:
[----:B------:R-:W-:Y:S05]  /*8870*/  BSYNC B1 ;  /* 0x0000000000017941 */ /* 0x000fea0003800000 */
.L_x_155:
        /* <DEDUP_REMOVED lines=12> */
.L_x_158:
[----:B------:R-:W-:Y:S05]  /*8940*/  BSYNC B1 ;  /* 0x0000000000017941 */ /* 0x000fea0003800000 */
.L_x_157:
        /* <DEDUP_REMOVED lines=12> */
.L_x_160:
[----:B------:R-:W-:Y:S05]  /*8a10*/  BSYNC B1 ;  /* 0x0000000000017941 */ /* 0x000fea0003800000 */
.L_x_159:
        /* <DEDUP_REMOVED lines=12> */
.L_x_162:
[----:B------:R-:W-:Y:S05]  /*8ae0*/  BSYNC B1 ;  /* 0x0000000000017941 */ /* 0x000fea0003800000 */
.L_x_161:
[----:B-----5:R-:W-:Y:S01]  /*8af0*/  LOP3.LUT R44, R44, 0xff, RZ, 0xc0, !PT ;  /* 0x000000ff2c2c7812 */ /* 0x020fe200078ec0ff */
[----:B------:R-:W-:Y:S01]  /*8b00*/  BSSY B1, `(.L_x_163) ;  /* 0x000000b000017945 */ /* 0x000fe20003800000 */
[----:B------:R-:W-:Y:S02]  /*8b10*/  ISETP.LT.OR P2, PT, R41, 0x79, !P1 ;  /* 0x000000792900780c */ /* 0x000fe40004f41670 */
[----:B------:R-:W-:Y:S02]  /*8b20*/  F2FP.F16.E4M3.UNPACK_B R44, R44 ;  /* 0x0000002cff2c723e */ /* 0x000fe400020006ff */
[----:B0-2---:R-:W-:-:S03]  /*8b30*/  PRMT R32, RZ, 0x7610, R32 ;  /* 0x00007610ff207816 */ /* 0x005fc60000000020 */
[----:B------:R-:W-:-:S05]  /*8b40*/  HADD2.F32 R44, -RZ, R44.H0_H0 ;  /* 0x2000002cff2c7230 */ /* 0x000fca0000004100 */
[----:B------:R-:W-:-:S04]  /*8b50*/  FMUL R44, R44, UR21 ;  /* 0x000000152c2c7c20 */ /* 0x000fc80008400000 */
[----:B------:R-:W-:-:S05]  /*8b60*/  FFMA R44, R165, UR20, R44 ;  /* 0x00000014a52c7c23 */ /* 0x000fca000800002c */
[----:B------:R-:W-:-:S05]  /*8b70*/  F2FP.SATFINITE.E4M3.F32.PACK_AB_MERGE_C R33, RZ, R44, RZ ;  /* 0x0000002cff21723e */ /* 0x000fca00048070ff */
[----:B------:R0:W-:Y:S01]  /*8b80*/  @!P0 STG.E.U8 desc[UR16][R24.64+0x79], R33 ;  /* 0x0000792118008986 */ /* 0x0001e2000c101110 */
[----:B------:R-:W-:Y:S05]  /*8b90*/  @P2 BRA `(.L_x_164) ;  /* 0x0000000000042947 */ /* 0x000fea0003800000 */
[----:B------:R2:W5:Y:S02]  /*8ba0*/  LDG.E.U8 R32, desc[UR16][R34.64+0x78] ;  /* 0x0000781022207981 */ /* 0x000564000c1e1100 */
.L_x_164:
[----:B------:R-:W-:Y:S05]  /*8bb0*/  BSYNC B1 ;  /* 0x0000000000017941 */ /* 0x000fea0003800000 */
.L_x_163:
[----:B-----5:R-:W-:Y:S01]  /*8bc0*/  LOP3.LUT R32, R32, 0xff, RZ, 0xc0, !PT ;  /* 0x000000ff20207812 */ /* 0x020fe200078ec0ff */
[----:B------:R-:W-:Y:S01]  /*8bd0*/  BSSY B1, `(.L_x_165) ;  /* 0x000000b000017945 */ /* 0x000fe20003800000 */
[----:B------:R-:W-:Y:S02]  /*8be0*/  ISETP.LT.OR P1, PT, R41, 0x7a, !P1 ;  /* 0x0000007a2900780c */ /* 0x000fe40004f21670 */
[----:B------:R-:W-:Y:S02]  /*8bf0*/  F2FP.F16.E4M3.UNPACK_B R32, R32 ;  /* 0x00000020ff20723e */ /* 0x000fe400020006ff */
[----:B01--4-:R-:W-:-:S03]  /*8c00*/  PRMT R24, RZ, 0x7610, R24 ;  /* 0x00007610ff187816 */ /* 0x013fc60000000018 */
[----:B------:R-:W-:-:S05]  /*8c10*/  HADD2.F32 R32, -RZ, R32.H0_H0 ;  /* 0x20000020ff207230 */ /* 0x000fca0000004100 */
[----:B------:R-:W-:-:S04]  /*8c20*/  FMUL R25, R32, UR21 ;  /* 0x0000001520197c20 */ /* 0x000fc80008400000 */
[----:B------:R-:W-:-:S05]  /*8c30*/  FFMA R25, R164, UR20, R25 ;  /* 0x00000014a4197c23 */ /* 0x000fca0008000019 */
[----:B------:R-:W-:-:S05]  /*8c40*/  F2FP.SATFINITE.E4M3.F32.PACK_AB_MERGE_C R25, RZ, R25, RZ ;  /* 0x00000019ff19723e */ /* 0x000fca00048070ff */
[----:B------:R0:W-:Y:S01]  /*8c50*/  @!P2 STG.E.U8 desc[UR16][R26.64+0x78], R25 ;  /* 0x000078191a00a986 */ /* 0x0001e2000c101110 */
[----:B------:R-:W-:Y:S05]  /*8c60*/  @P1 BRA `(.L_x_166) ;  /* 0x0000000000041947 */ /* 0x000fea0003800000 */
[----:B------:R1:W5:Y:S02]  /*8c70*/  LDG.E.U8 R24, desc[UR16][R34.64+0x79] ;  /* 0x0000791022187981 */ /* 0x000364000c1e1100 */
.L_x_166:
[----:B------:R-:W-:Y:S05]  /*8c80*/  BSYNC B1 ;  /* 0x0000000000017941 */ /* 0x000fea0003800000 */
.L_x_165:
[----:B-----5:R-:W-:Y:S01]  /*8c90*/  LOP3.LUT R24, R24, 0xff, RZ, 0xc0, !PT ;  /* 0x000000ff18187812 */ /* 0x020fe200078ec0ff */
[----:B------:R-:W-:Y:S01]  /*8ca0*/  BSSY B1, `(.L_x_167) ;  /* 0x0000013000017945 */ /* 0x000fe20003800000 */
[----:B------:R-:W-:Y:S02]  /*8cb0*/  IADD3 R33, P0, R43, 0x80, RZ ;  /* 0x000000802b217810 */ /* 0x000fe40007f1e0ff */
[----:B------:R-:W-:-:S03]  /*8cc0*/  F2FP.F16.E4M3.UNPACK_B R24, R24 ;  /* 0x00000018ff18723e */ /* 0x000fc600020006ff */
[----:B0-----:R-:W-:Y:S01]  /*8cd0*/  IMAD.X R25, RZ, RZ, R39, P0 ;  /* 0x000000ffff197224 */ /* 0x001fe200000e0627 */
[----:B------:R-:W-:Y:S01]  /*8ce0*/  ISETP.GE.AND P0, PT, R42, 0x81, PT ;  /* 0x000000812a00780c */ /* 0x000fe20003f06270 */
[----:B------:R-:W-:Y:S02]  /*8cf0*/  HADD2.F32 R24, -RZ, R24.H0_H0 ;  /* 0x20000018ff187230 */ /* 0x000fe40000004100 */
[----:B-123--:R-:W-:Y:S01]  /*8d00*/  IMAD R34, R25, UR6, RZ ;  /* 0x0000000619227c24 */ /* 0x00efe2000f8e02ff */
        /* <DEDUP_REMOVED lines=12> */
.L_x_168:
[----:B------:R-:W-:Y:S05]  /*8dd0*/  BSYNC B1 ;  /* 0x0000000000017941 */ /* 0x000fea0003800000 */
.L_x_167:
[----:B-----5:R-:W-:Y:S01]  /*8de0*/  LOP3.LUT R32, R32, 0xff, RZ, 0xc0, !PT ;  /* 0x000000ff20207812 */ /* 0x020fe200078ec0ff */
[----:B------:R-:W-:Y:S01]  /*8df0*/  BSSY B1, `(.L_x_169) ;  /* 0x000000b000017945 */ /* 0x000fe20003800000 */
[----:B------:R-:W-:Y:S02]  /*8e00*/  ISETP.LT.OR P2, PT, R41, 0x2, !P0 ;  /* 0x000000022900780c */ /* 0x000fe40004741670 */
[----:B------:R-:W-:Y:S02]  /*8e10*/  F2FP.F16.E4M3.UNPACK_B R32, R32 ;  /* 0x00000020ff20723e */ /* 0x000fe400020006ff */
[----:B0-----:R-:W-:-:S03]  /*8e20*/  PRMT R26, RZ, 0x7610, R26 ;  /* 0x00007610ff1a7816 */ /* 0x001fc6000000001a */
[----:B------:R-:W-:-:S05]  /*8e30*/  HADD2.F32 R32, -RZ, R32.H0_H0 ;  /* 0x20000020ff207230 */ /* 0x000fca0000004100 */
[----:B------:R-:W-:-:S04]  /*8e40*/  FMUL R27, R32, UR21 ;  /* 0x00000015201b7c20 */ /* 0x000fc80008400000 */
[----:B------:R-:W-:-:S05]  /*8e50*/  FFMA R27, R162, UR20, R27 ;  /* 0x00000014a21b7c23 */ /* 0x000fca000800001b */
[----:B------:R-:W-:-:S05]  /*8e60*/  F2FP.SATFINITE.E4M3.F32.PACK_AB_MERGE_C R27, RZ, R27, RZ ;  /* 0x0000001bff1b723e */ /* 0x000fca00048070ff */
[----:B------:R0:W-:Y:S01]  /*8e70*/  @!P3 STG.E.U8 desc[UR16][R28.64], R27 ;  /* 0x0000001b1c00b986 */ /* 0x0001e2000c101110 */
[----:B------:R-:W-:Y:S05]  /*8e80*/  @P2 BRA `(.L_x_170) ;  /* 0x0000000000042947 */ /* 0x000fea0003800000 */
[----:B------:R2:W5:Y:S02]  /*8e90*/  LDG.E.U8 R26, desc[UR16][R24.64+0x1] ;  /* 0x00000110181a7981 */ /* 0x000564000c1e1100 */
.L_x_170:
[----:B------:R-:W-:Y:S05]  /*8ea0*/  BSYNC B1 ;  /* 0x0000000000017941 */ /* 0x000fea0003800000 */
.L_x_169:
[----:B-----5:R-:W-:Y:S01]  /*8eb0*/  LOP3.LUT R26, R26, 0xff, RZ, 0xc0, !PT ;  /* 0x000000ff1a1a7812 */ /* 0x020fe200078ec0ff */
[----:B------:R-:W-:Y:S01]  /*8ec0*/  BSSY B1, `(.L_x_171) ;  /* 0x0000013000017945 */ /* 0x000fe20003800000 */
[----:B------:R-:W-:Y:S02]  /*8ed0*/  IADD3 R43, P1, R43, 0x88, RZ ;  /* 0x000000882b2b7810 */ /* 0x000fe40007f3e0ff */
[----:B------:R-:W-:Y:S02]  /*8ee0*/  F2FP.F16.E4M3.UNPACK_B R26, R26 ;  /* 0x0000001aff1a723e */ /* 0x000fe400020006ff */
[----:B------:R-:W-:Y:S01]  /*8ef0*/  PRMT R32, RZ, 0x7610, R32 ;  /* 0x00007610ff207816 */ /* 0x000fe20000000020 */
[----:B------:R-:W-:Y:S01]  /*8f00*/  IMAD.X R38, RZ, RZ, R39, P1 ;  /* 0x000000ffff267224 */ /* 0x000fe200008e0627 */
[----:B------:R-:W-:Y:S01]  /*8f10*/  ISETP.GE.AND P1, PT, R42, 0x89, PT ;  /* 0x000000892a00780c */ /* 0x000fe20003f26270 */
[----:B------:R-:W-:Y:S02]  /*8f20*/  HADD2.F32 R26, -RZ, R26.H0_H0 ;  /* 0x2000001aff1a7230 */ /* 0x000fe40000004100 */
[----:B------:R-:W-:Y:S01]  /*8f30*/  IMAD R38, R38, UR6, RZ ;  /* 0x0000000626267c24 */ /* 0x000fe2000f8e02ff */
[----:B------:R-:W-:Y:S01]  /*8f40*/  ISETP.LT.OR P5, PT, R41, 0x1, !P1 ;  /* 0x000000012900780c */ /* 0x000fe20004fa1670 */
[----:B------:R-:W-:-:S04]  /*8f50*/  IMAD.WIDE.U32 R36, R43, UR6, R36 ;  /* 0x000000062b247c25 */ /* 0x000fc8000f8e0024 */
[----:B------:R-:W-:Y:S01]  /*8f60*/  FMUL R26, R26, UR21 ;  /* 0x000000151a1a7c20 */ /* 0x000fe20008400000 */
[----:B------:R-:W-:-:S03]  /*8f70*/  IMAD R43, R43, UR7, R38 ;  /* 0x000000072b2b7c24 */ /* 0x000fc6000f8e0226 */
[----:B------:R-:W-:Y:S01]  /*8f80*/  FFMA R161, R161, UR20, R26 ;  /* 0x00000014a1a17c23 */ /* 0x000fe2000800001a */
[----:B------:R-:W-:-:S04]  /*8f90*/  IADD3 R26, P3, R36, UR8, RZ ;  /* 0x00000008241a7c10 */ /* 0x000fc8000ff7e0ff */
[----:B------:R-:W-:Y:S02]  /*8fa0*/  F2FP.SATFINITE.E4M3.F32.PACK_AB_MERGE_C R161, RZ, R161, RZ ;  /* 0x000000a1ffa1723e */ /* 0x000fe400048070ff */
[----:B0-----:R-:W-:-:S03]  /*8fb0*/  IADD3.X R27, R37, UR9, R43, P3, !PT ;  /* 0x00000009251b7c10 */ /* 0x001fc60009ffe42b */
[----:B------:R0:W-:Y:S01]  /*8fc0*/  @!P2 STG.E.U8 desc[UR16][R28.64+0x1], R161 ;  /* 0x000001a11c00a986 */ /* 0x0001e2000c101110 */
[----:B------:R-:W-:Y:S05]  /*8fd0*/  @P5 BRA `(.L_x_172) ;  /* 0x0000000000045947 */ /* 0x000fea0003800000 */
[----:B------:R3:W5:Y:S02]  /*8fe0*/  LDG.E.U8 R32, desc[UR16][R26.64] ;  /* 0x000000101a207981 */ /* 0x000764000c1e1100 */
.L_x_172:
[----:B------:R-:W-:Y:S05]  /*8ff0*/  BSYNC B1 ;  /* 0x0000000000017941 */ /* 0x000fea0003800000 */
.L_x_171:
        /* <DEDUP_REMOVED lines=12> */
.L_x_174:
[----:B------:R-:W-:Y:S05]  /*90c0*/  BSYNC B1 ;  /* 0x0000000000017941 */ /* 0x000fea0003800000 */
.L_x_173:
        /* <DEDUP_REMOVED lines=12> */
.L_x_176:
[----:B------:R-:W-:Y:S05]  /*9190*/  BSYNC B1 ;  /* 0x0000000000017941 */ /* 0x000fea0003800000 */
.L_x_175:
        /* <DEDUP_REMOVED lines=12> */
.L_x_178:
[----:B------:R-:W-:Y:S05]  /*9260*/  BSYNC B1 ;  /* 0x0000000000017941 */ /* 0x000fea0003800000 */
.L_x_177:
        /* <DEDUP_REMOVED lines=12> */
.L_x_180:
[----:B------:R-:W-:Y:S05]  /*9330*/  BSYNC B1 ;  /* 0x0000000000017941 */ /* 0x000fea0003800000 */
.L_x_179:
        /* <DEDUP_REMOVED lines=12> */
.L_x_182:
[----:B------:R-:W-:Y:S05]  /*9400*/  BSYNC B1 ;  /* 0x0000000000017941 */ /* 0x000fea0003800000 */
.L_x_181:
        /* <DEDUP_REMOVED lines=12> */
.L_x_184:
[----:B------:R-:W-:Y:S05]  /*94d0*/  BSYNC B1 ;  /* 0x0000000000017941 */ /* 0x000fea0003800000 */
.L_x_183:
        /* <DEDUP_REMOVED lines=12> */
.L_x_186:
[----:B------:R-:W-:Y:S05]  /*95a0*/  BSYNC B1 ;  /* 0x0000000000017941 */ /* 0x000fea0003800000 */
.L_x_185:
        /* <DEDUP_REMOVED lines=12> */
.L_x_188:
[----:B------:R-:W-:Y:S05]  /*9670*/  BSYNC B1 ;  /* 0x0000000000017941 */ /* 0x000fea0003800000 */
.L_x_187:
        /* <DEDUP_REMOVED lines=12> */
.L_x_190:
[----:B------:R-:W-:Y:S05]  /*9740*/  BSYNC B1 ;  /* 0x0000000000017941 */ /* 0x000fea0003800000 */
.L_x_189:
[----:B-----5:R-:W-:Y:S01]  /*9750*/  LOP3.LUT R32, R32, 0xff, RZ, 0xc0, !PT ;  /* 0x000000ff20207812 */ /* 0x020fe200078ec0ff */
[----:B------:R-:W-:Y:S01]  /*9760*/  BSSY B1, `(.L_x_191) ;  /* 0x000000b000017945 */ /* 0x000fe20003800000 */
[----:B------:R-:W-:Y:S02]  /*9770*/  ISETP.LT.OR P3, PT, R41, 0x19, !P0 ;  /* 0x000000192900780c */ /* 0x000fe40004761670 */
[----:B------:R-:W-:-:S05]  /*9780*/  F2FP.F16.E4M3.UNPACK_B R32, R32 ;  /* 0x00000020ff20723e */ /* 0x000fca00020006ff */
[----:B------:R-:W-:-:S05]  /*9790*/  HADD2.F32 R32, -RZ, R32.H0_H0 ;  /* 0x20000020ff207230 */ /* 0x000fca0000004100 */
[----:B------:R-:W-:-:S04]  /*97a0*/  FMUL R32, R32, UR21 ;  /* 0x0000001520207c20 */ /* 0x000fc80008400000 */
[----:B------:R-:W-:Y:S01]  /*97b0*/  FFMA R32, R23, UR20, R32 ;  /* 0x0000001417207c23 */ /* 0x000fe20008000020 */
[----:B------:R-:W-:-:S04]  /*97c0*/  PRMT R23, RZ, 0x7610, R23 ;  /* 0x00007610ff177816 */ /* 0x000fc80000000017 */
[----:B----4-:R-:W-:-:S05]  /*97d0*/  F2FP.SATFINITE.E4M3.F32.PACK_AB_MERGE_C R33, RZ, R32, RZ ;  /* 0x00000020ff21723e */ /* 0x010fca00048070ff */
[----:B------:R4:W-:Y:S01]  /*97e0*/  @!P2 STG.E.U8 desc[UR16][R30.64+0x11], R33 ;  /* 0x000011211e00a986 */ /* 0x0009e2000c101110 */
[----:B------:R-:W-:Y:S05]  /*97f0*/  @P3 BRA `(.L_x_192) ;  /* 0x0000000000043947 */ /* 0x000fea0003800000 */
[----:B------:R0:W5:Y:S02]  /*9800*/  LDG.E.U8 R23, desc[UR16][R24.64+0x18] ;  /* 0x0000181018177981 */ /* 0x000164000c1e1100 */
.L_x_192:
[----:B------:R-:W-:Y:S05]  /*9810*/  BSYNC B1 ;  /* 0x0000000000017941 */ /* 0x000fea0003800000 */
.L_x_191:
        /* <DEDUP_REMOVED lines=8> */
[----:B------:R-:W-:-:S05]  /*98a0*/  F2FP.SATFINITE.E4M3.F32.PACK_AB_MERGE_C R23, RZ, R23, RZ ;  /* 0x00000017ff17723e */ /* 0x000fca00048070ff */
[----:B------:R0:W-:Y:S01]  /*98b0*/  @!P3 STG.E.U8 desc[UR16][R28.64+0x18], R23 ;  /* 0x000018171c00b986 */ /* 0x0001e2000c101110 */
[----:B------:R-:W-:Y:S05]  /*98c0*/  @P2 BRA `(.L_x_194) ;  /* 0x0000000000042947 */ /* 0x000fea0003800000 */
[----:B------:R0:W5:Y:S02]  /*98d0*/  LDG.E.U8 R22, desc[UR16][R24.64+0x19] ;  /* 0x0000191018167981 */ /* 0x000164000c1e1100 */
.L_x_194:
[----:B------:R-:W-:Y:S05]  /*98e0*/  BSYNC B1 ;  /* 0x0000000000017941 */ /* 0x000fea0003800000 */
.L_x_193:
        /* <DEDUP_REMOVED lines=8> */
[----:B0-----:R-:W-:-:S05]  /*9970*/  F2FP.SATFINITE.E4M3.F32.PACK_AB_MERGE_C R23, RZ, R22, RZ ;  /* 0x00000016ff17723e */ /* 0x001fca00048070ff */
[----:B------:R0:W-:Y:S01]  /*9980*/  @!P2 STG.E.U8 desc[UR16][R28.64+0x19], R23 ;  /* 0x000019171c00a986 */ /* 0x0001e2000c101110 */
[----:B------:R-:W-:Y:S05]  /*9990*/  @P3 BRA `(.L_x_196) ;  /* 0x0000000000043947 */ /* 0x000fea0003800000 */
[----:B------:R0:W5:Y:S02]  /*99a0*/  LDG.E.U8 R21, desc[UR16][R26.64+0x18] ;  /* 0x000018101a157981 */ /* 0x000164000c1e1100 */
.L_x_196:
[----:B------:R-:W-:Y:S05]  /*99b0*/  BSYNC B1 ;  /* 0x0000000000017941 */ /* 0x000fea0003800000 */
.L_x_195:
        /* <DEDUP_REMOVED lines=12> */
.L_x_198:
[----:B------:R-:W-:Y:S05]  /*9a80*/  BSYNC B1 ;  /* 0x0000000000017941 */ /* 0x000fea0003800000 */
.L_x_197:
        /* <DEDUP_REMOVED lines=12> */
.L_x_200:
[----:B------:R-:W-:Y:S05]  /*9b50*/  BSYNC B1 ;  /* 0x0000000000017941 */ /* 0x000fea0003800000 */
.L_x_199:
        /* <DEDUP_REMOVED lines=12> */
.L_x_202:
[----:B------:R-:W-:Y:S05]  /*9c20*/  BSYNC B1 ;  /* 0x0000000000017941 */ /* 0x000fea0003800000 */
.L_x_201:
        /* <DEDUP_REMOVED lines=12> */
.L_x_204:
[----:B------:R-:W-:Y:S05]  /*9cf0*/  BSYNC B1 ;  /* 0x0000000000017941 */ /* 0x000fea0003800000 */
.L_x_203:
        /* <DEDUP_REMOVED lines=12> */
.L_x_206:
[----:B------:R-:W-:Y:S05]  /*9dc0*/  BSYNC B1 ;  /* 0x0000000000017941 */ /* 0x000fea0003800000 */
.L_x_205:
        /* <DEDUP_REMOVED lines=12> */
.L_x_208:
[----:B------:R-:W-:Y:S05]  /*9e90*/  BSYNC B1 ;  /* 0x0000000000017941 */ /* 0x000fea0003800000 */
.L_x_207:
        /* <DEDUP_REMOVED lines=12> */
.L_x_210:
[----:B------:R-:W-:Y:S05]  /*9f60*/  BSYNC B1 ;  /* 0x0000000000017941 */ /* 0x000fea0003800000 */
.L_x_209:
        /* <DEDUP_REMOVED lines=12> */
.L_x_212:
[----:B------:R-:W-:Y:S05]  /*a030*/  BSYNC B1 ;  /* 0x0000000000017941 */ /* 0x000fea0003800000 */
.L_x_211:
        /* <DEDUP_REMOVED lines=12> */
.L_x_214:
[----:B------:R-:W-:Y:S05]  /*a100*/  BSYNC B1 ;  /* 0x0000000000017941 */ /* 0x000fea0003800000 */
.L_x_213:
        /* <DEDUP_REMOVED lines=12> */
.L_x_216:
[----:B------:R-:W-:Y:S05]  /*a1d0*/  BSYNC B1 ;  /* 0x0000000000017941 */ /* 0x000fea0003800000 */
.L_x_215:
        /* <DEDUP_REMOVED lines=12> */
.L_x_218:
[----:B------:R-:W-:Y:S05]  /*a2a0*/  BSYNC B1 ;  /* 0x0000000000017941 */ /* 0x000fea0003800000 */
.L_x_217:
        /* <DEDUP_REMOVED lines=12> */
.L_x_220:
[----:B------:R-:W-:Y:S05]  /*a370*/  BSYNC B1 ;  /* 0x0000000000017941 */ /* 0x000fea0003800000 */
.L_x_219:
        /* <DEDUP_REMOVED lines=12> */
.L_x_222:
[----:B------:R-:W-:Y:S05]  /*a440*/  BSYNC B1 ;  /* 0x0000000000017941 */ /* 0x000fea0003800000 */
.L_x_221:
        /* <DEDUP_REMOVED lines=12> */
.L_x_224:
[----:B------:R-:W-:Y:S05]  /*a510*/  BSYNC B1 ;  /* 0x0000000000017941 */ /* 0x000fea0003800000 */
.L_x_223:
        /* <DEDUP_REMOVED lines=12> */
.L_x_226:
[----:B------:R-:W-:Y:S05]  /*a5e0*/  BSYNC B1 ;  /* 0x0000000000017941 */ /* 0x000fea0003800000 */
.L_x_225:
        /* <DEDUP_REMOVED lines=12> */
.L_x_228:
[----:B------:R-:W-:Y:S05]  /*a6b0*/  BSYNC B1 ;  /* 0x0000000000017941 */ /* 0x000fea0003800000 */
.L_x_227:
        /* <DEDUP_REMOVED lines=12> */
.L_x_230:
[----:B------:R-:W-:Y:S05]  /*a780*/  BSYNC B1 ;  /* 0x0000000000017941 */ /* 0x000fea0003800000 */
.L_x_229:
        /* <DEDUP_REMOVED lines=12> */
.L_x_232:
[----:B------:R-:W-:Y:S05]  /*a850*/  BSYNC B1 ;  /* 0x0000000000017941 */ /* 0x000fea0003800000 */
.L_x_231:
        /* <DEDUP_REMOVED lines=12> */
.L_x_234:
[----:B------:R-:W-:Y:S05]  /*a920*/  BSYNC B1 ;  /* 0x0000000000017941 */ /* 0x000fea0003800000 */
.L_x_233:
[----:B-----5:R-:W-:Y:S01]  /*a930*/  LOP3.LUT R2, R2, 0xff, RZ, 0xc0, !PT ;  /* 0x000000ff02027812 */ /* 0x020fe200078ec0ff */
[----:B------:R-:W-:Y:S01]  /*a940*/  BSSY B1, `(.L_x_235) ;  /* 0x000000b000017945 */ /* 0x000fe20003800000 */
[----:B------:R-:W-:Y:S02]  /*a950*/  ISETP.LT.OR P3, PT, R41, 0x41, !P1 ;  /* 0x000000412900780c */ /* 0x000fe40004f61670 */
[----:B------:R-:W-:-:S05]  /*a960*/  F2FP.F16.E4M3.UNPACK_B R2, R2 ;  /* 0x00000002ff02723e */ /* 0x000fca00020006ff */
[----:B------:R-:W-:-:S05]  /*a970*/  HADD2.F32 R2, -RZ, R2.H0_H0 ;  /* 0x20000002ff027230 */ /* 0x000fca0000004100 */
[----:B0-----:R-:W-:-:S04]  /*a980*/  FMUL R3, R2, UR21 ;  /* 0x0000001502037c20 */ /* 0x001fc80008400000 */
[----:B------:R-:W-:Y:S01]  /*a990*/  FFMA R3, R0, UR20, R3 ;  /* 0x0000001400037c23 */ /* 0x000fe20008000003 */
[----:B------:R-:W-:-:S04]  /*a9a0*/  PRMT R0, RZ, 0x7610, R0 ;  /* 0x00007610ff007816 */ /* 0x000fc80000000000 */
[----:B------:R-:W-:-:S05]  /*a9b0*/  F2FP.SATFINITE.E4M3.F32.PACK_AB_MERGE_C R3, RZ, R3, RZ ;  /* 0x00000003ff03723e */ /* 0x000fca00048070ff */
[----:B------:R0:W-:Y:S01]  /*a9c0*/  @!P2 STG.E.U8 desc[UR16][R28.64+0x41], R3 ;  /* 0x000041031c00a986 */ /* 0x0001e2000c101110 */
[----:B------:R-:W-:Y:S05]  /*a9d0*/  @P3 BRA `(.L_x_236) ;  /* 0x0000000000043947 */ /* 0x000fea0003800000 */
[----:B------:R0:W5:Y:S02]  /*a9e0*/  LDG.E.U8 R0, desc[UR16][R26.64+0x40] ;  /* 0x000040101a007981 */ /* 0x000164000c1e1100 */
.L_x_236:
[----:B------:R-:W-:Y:S05]  /*a9f0*/  BSYNC B1 ;  /* 0x0000000000017941 */ /* 0x000fea0003800000 */
.L_x_235:
[----:B------:R-:W2:Y:S01]  /*aa00*/  LDL.LU R2, [R1] ;  /* 0x0000000001027983 */ /* 0x000ea20000300800 */
[----:B-----5:R-:W-:Y:S01]  /*aa10*/  LOP3.LUT R0, R0, 0xff, RZ, 0xc0, !PT ;  /* 0x000000ff00007812 */ /* 0x020fe200078ec0ff */
[----:B------:R-:W-:Y:S01]  /*aa20*/  BSSY B1, `(.L_x_237) ;  /* 0x000000b000017945 */ /* 0x000fe20003800000 */
[----:B------:R-:W-:Y:S02]  /*aa30*/  ISETP.LT.OR P2, PT, R41, 0x42, !P1 ;  /* 0x000000422900780c */ /* 0x000fe40004f41670 */
[----:B------:R-:W-:-:S05]  /*aa40*/  F2FP.F16.E4M3.UNPACK_B R0, R0 ;  /* 0x00000000ff00723e */ /* 0x000fca00020006ff */
[----:B------:R-:W-:-:S05]  /*aa50*/  HADD2.F32 R0, -RZ, R0.H0_H0 ;  /* 0x20000000ff007230 */ /* 0x000fca0000004100 */
[----:B------:R-:W-:-:S04]  /*aa60*/  FMUL R0, R0, UR21 ;  /* 0x0000001500007c20 */ /* 0x000fc80008400000 */
[----:B--2---:R-:W-:-:S05]  /*aa70*/  FFMA R0, R2, UR20, R0 ;  /* 0x0000001402007c23 */ /* 0x004fca0008000000 */
[----:B0-----:R-:W-:Y:S02]  /*aa80*/  F2FP.SATFINITE.E4M3.F32.PACK_AB_MERGE_C R3, RZ, R0, RZ ;  /* 0x00000000ff03723e */ /* 0x001fe400048070ff */
[----:B------:R-:W-:-:S03]  /*aa90*/  PRMT R0, RZ, 0x7610, R0 ;  /* 0x00007610ff007816 */ /* 0x000fc60000000000 */
[----:B------:R0:W-:Y:S01]  /*aaa0*/  @!P3 STG.E.U8 desc[UR16][R30.64+0x40], R3 ;  /* 0x000040031e00b986 */ /* 0x0001e2000c101110 */
[----:B------:R-:W-:Y:S05]  /*aab0*/  @P2 BRA `(.L_x_238) ;  /* 0x0000000000042947 */ /* 0x000fea0003800000 */
[----:B------:R2:W5:Y:S02]  /*aac0*/  LDG.E.U8 R0, desc[UR16][R26.64+0x41] ;  /* 0x000041101a007981 */ /* 0x000564000c1e1100 */
.L_x_238:
[----:B------:R-:W-:Y:S05]  /*aad0*/  BSYNC B1 ;  /* 0x0000000000017941 */ /* 0x000fea0003800000 */
.L_x_237:
[----:B------:R-:W3:Y:S01]  /*aae0*/  LDL.LU R2, [R1+0x4] ;  /* 0x0000040001027983 */ /* 0x000ee20000300800 */
[----:B-----5:R-:W-:Y:S01]  /*aaf0*/  LOP3.LUT R0, R0, 0xff, RZ, 0xc0, !PT ;  /* 0x000000ff00007812 */ /* 0x020fe200078ec0ff */
[----:B------:R-:W-:Y:S01]  /*ab00*/  BSSY B1, `(.L_x_239) ;  /* 0x000000b000017945 */ /* 0x000fe20003800000 */
[----:B------:R-:W-:Y:S02]  /*ab10*/  ISETP.LT.OR P3, PT, R41, 0x49, !P0 ;  /* 0x000000492900780c */ /* 0x000fe40004761670 */
[----:B------:R-:W-:-:S05]  /*ab20*/  F2FP.F16.E4M3.UNPACK_B R0, R0 ;  /* 0x00000000ff00723e */ /* 0x000fca00020006ff */
[----:B------:R-:W-:-:S05]  /*ab30*/  HADD2.F32 R0, -RZ, R0.H0_H0 ;  /* 0x20000000ff007230 */ /* 0x000fca0000004100 */
[----:B------:R-:W-:-:S04]  /*ab40*/  FMUL R0, R0, UR21 ;  /* 0x0000001500007c20 */ /* 0x000fc80008400000 */
[----:B---3--:R-:W-:-:S05]  /*ab50*/  FFMA R0, R2, UR20, R0 ;  /* 0x0000001402007c23 */ /* 0x008fca0008000000 */
[----:B0-----:R-:W-:Y:S02]  /*ab60*/  F2FP.SATFINITE.E4M3.F32.PACK_AB_MERGE_C R3, RZ, R0, RZ ;  /* 0x00000000ff03723e */ /* 0x001fe400048070ff */
[----:B------:R-:W-:-:S03]  /*ab70*/  PRMT R0, RZ, 0x7610, R0 ;  /* 0x00007610ff007816 */ /* 0x000fc60000000000 */
[----:B------:R0:W-:Y:S01]  /*ab80*/  @!P2 STG.E.U8 desc[UR16][R30.64+0x41], R3 ;  /* 0x000041031e00a986 */ /* 0x0001e2000c101110 */
[----:B------:R-:W-:Y:S05]  /*ab90*/  @P3 BRA `(.L_x_240) ;  /* 0x0000000000043947 */ /* 0x000fea0003800000 */
[----:B------:R3:W5:Y:S02]  /*aba0*/  LDG.E.U8 R0, desc[UR16][R24.64+0x48] ;  /* 0x0000481018007981 */ /* 0x000764000c1e1100 */
.L_x_240:
[----:B------:R-:W-:Y:S05]  /*abb0*/  BSYNC B1 ;  /* 0x0000000000017941 */ /* 0x000fea0003800000 */
.L_x_239:
[----:B------:R-:W2:Y:S01]  /*abc0*/  LDL.LU R2, [R1+0x8] ;  /* 0x0000080001027983 */ /* 0x000ea20000300800 */
        /* <DEDUP_REMOVED lines=12> */
.L_x_242:
[----:B------:R-:W-:Y:S05]  /*ac90*/  BSYNC B1 ;  /* 0x0000000000017941 */ /* 0x000fea0003800000 */
.L_x_241:
        /* <DEDUP_REMOVED lines=13> */
.L_x_244:
[----:B------:R-:W-:Y:S05]  /*ad70*/  BSYNC B1 ;  /* 0x0000000000017941 */ /* 0x000fea0003800000 */
.L_x_243:
        /* <DEDUP_REMOVED lines=13> */
.L_x_246:
[----:B------:R-:W-:Y:S05]  /*ae50*/  BSYNC B1 ;  /* 0x0000000000017941 */ /* 0x000fea0003800000 */
.L_x_245:
        /* <DEDUP_REMOVED lines=13> */
.L_x_248:
[----:B------:R-:W-:Y:S05]  /*af30*/  BSYNC B1 ;  /* 0x0000000000017941 */ /* 0x000fea0003800000 */
.L_x_247:
        /* <DEDUP_REMOVED lines=13> */
.L_x_250:
[----:B------:R-:W-:Y:S05]  /*b010*/  BSYNC B1 ;  /* 0x0000000000017941 */ /* 0x000fea0003800000 */
.L_x_249:
        /* <DEDUP_REMOVED lines=13> */
.L_x_252:
[----:B------:R-:W-:Y:S05]  /*b0f0*/  BSYNC B1 ;  /* 0x0000000000017941 */ /* 0x000fea0003800000 */
.L_x_251:
        /* <DEDUP_REMOVED lines=13> */
.L_x_254:
[----:B------:R-:W-:Y:S05]  /*b1d0*/  BSYNC B1 ;  /* 0x0000000000017941 */ /* 0x000fea0003800000 */
.L_x_253:
        /* <DEDUP_REMOVED lines=13> */
.L_x_256:
[----:B------:R-:W-:Y:S05]  /*b2b0*/  BSYNC B1 ;  /* 0x0000000000017941 */ /* 0x000fea0003800000 */
.L_x_255:
        /* <DEDUP_REMOVED lines=13> */
.L_x_258:
[----:B------:R-:W-:Y:S05]  /*b390*/  BSYNC B1 ;  /* 0x0000000000017941 */ /* 0x000fea0003800000 */
.L_x_257:
        /* <DEDUP_REMOVED lines=13> */
.L_x_260:
[----:B------:R-:W-:Y:S05]  /*b470*/  BSYNC B1 ;  /* 0x0000000000017941 */ /* 0x000fea0003800000 */
.L_x_259:
        /* <DEDUP_REMOVED lines=13> */
.L_x_262:
[----:B------:R-:W-:Y:S05]  /*b550*/  BSYNC B1 ;  /* 0x0000000000017941 */ /* 0x000fea0003800000 */
.L_x_261:
        /* <DEDUP_REMOVED lines=13> */
.L_x_264:
[----:B------:R-:W-:Y:S05]  /*b630*/  BSYNC B1 ;  /* 0x0000000000017941 */ /* 0x000fea0003800000 */
.L_x_263:
        /* <DEDUP_REMOVED lines=13> */
.L_x_266:
[----:B------:R-:W-:Y:S05]  /*b710*/  BSYNC B1 ;  /* 0x0000000000017941 */ /* 0x000fea0003800000 */
.L_x_265:
        /* <DEDUP_REMOVED lines=13> */
.L_x_268:
[----:B------:R-:W-:Y:S05]  /*b7f0*/  BSYNC B1 ;  /* 0x0000000000017941 */ /* 0x000fea0003800000 */
.L_x_267:
        /* <DEDUP_REMOVED lines=13> */
.L_x_270:
[----:B------:R-:W-:Y:S05]  /*b8d0*/  BSYNC B1 ;  /* 0x0000000000017941 */ /* 0x000fea0003800000 */
.L_x_269:
        /* <DEDUP_REMOVED lines=13> */
.L_x_272:
[----:B------:R-:W-:Y:S05]  /*b9b0*/  BSYNC B1 ;  /* 0x0000000000017941 */ /* 0x000fea0003800000 */
.L_x_271:
        /* <DEDUP_REMOVED lines=13> */
.L_x_274:
[----:B------:R-:W-:Y:S05]  /*ba90*/  BSYNC B1 ;  /* 0x0000000000017941 */ /* 0x000fea0003800000 */
.L_x_273:
        /* <DEDUP_REMOVED lines=13> */
.L_x_276:
[----:B------:R-:W-:Y:S05]  /*bb70*/  BSYNC B1 ;  /* 0x0000000000017941 */ /* 0x000fea0003800000 */
.L_x_275:
        /* <DEDUP_REMOVED lines=13> */
.L_x_278:
[----:B------:R-:W-:Y:S05]  /*bc50*/  BSYNC B1 ;  /* 0x0000000000017941 */ /* 0x000fea0003800000 */
.L_x_277:
        /* <DEDUP_REMOVED lines=13> */
.L_x_280:
[----:B------:R-:W-:Y:S05]  /*bd30*/  BSYNC B1 ;  /* 0x0000000000017941 */ /* 0x000fea0003800000 */
.L_x_279:
        /* <DEDUP_REMOVED lines=13> */
.L_x_282:
[----:B------:R-:W-:Y:S05]  /*be10*/  BSYNC B1 ;  /* 0x0000000000017941 */ /* 0x000fea0003800000 */
.L_x_281:
        /* <DEDUP_REMOVED lines=13> */
.L_x_284:
[----:B------:R-:W-:Y:S05]  /*bef0*/  BSYNC B1 ;  /* 0x0000000000017941 */ /* 0x000fea0003800000 */
.L_x_283:
        /* <DEDUP_REMOVED lines=13> */
.L_x_286:
[----:B------:R-:W-:Y:S05]  /*bfd0*/  BSYNC B1 ;  /* 0x0000000000017941 */ /* 0x000fea0003800000 */
.L_x_285:
        /* <DEDUP_REMOVED lines=13> */
.L_x_288:
[----:B------:R-:W-:Y:S05]  /*c0b0*/  BSYNC B1 ;  /* 0x0000000000017941 */ /* 0x000fea0003800000 */
.L_x_287:
        /* <DEDUP_REMOVED lines=13> */
.L_x_290:
[----:B------:R-:W-:Y:S05]  /*c190*/  BSYNC B1 ;  /* 0x0000000000017941 */ /* 0x000fea0003800000 */
.L_x_289:
        /* <DEDUP_REMOVED lines=13> */
.L_x_292:
[----:B------:R-:W-:Y:S05]  /*c270*/  BSYNC B1 ;  /* 0x0000000000017941 */ /* 0x000fea0003800000 */
.L_x_291:
        /* <DEDUP_REMOVED lines=13> */
.L_x_294:
[----:B------:R-:W-:Y:S05]  /*c350*/  BSYNC B1 ;  /* 0x0000000000017941 */ /* 0x000fea0003800000 */
.L_x_293:
[----:B------:R-:W-:Y:S05]  /*c360*/  @P1 BRA `(.L_x_295) ;  /* 0x0000002000ac1947 */ /* 0x000fea0003800000 */
[----:B------:R-:W2:Y:S01]  /*c370*/  LDL.LU R2, [R1+0x74] ;  /* 0x0000740001027983 */ /* 0x000ea20000300800 */
[----:B-----5:R-:W-:-:S04]  /*c380*/  LOP3.LUT R0, R0, 0xff, RZ, 0xc0, !PT ;  /* 0x000000ff00007812 */ /* 0x020fc800078ec0ff */
[----:B------:R-:W-:-:S05]  /*c390*/  F2FP.F16.E4M3.UNPACK_B R0, R0 ;  /* 0x00000000ff00723e */ /* 0x000fca00020006ff */
[----:B------:R-:W-:-:S05]  /*c3a0*/  HADD2.F32 R0, -RZ, R0.H0_H0 ;  /* 0x20000000ff007230 */ /* 0x000fca0000004100 */
[----:B------:R-:W-:-:S04]  /*c3b0*/  FMUL R0, R0, UR21 ;  /* 0x0000001500007c20 */ /* 0x000fc80008400000 */
[----:B--2---:R-:W-:-:S05]  /*c3c0*/  FFMA R0, R2, UR20, R0 ;  /* 0x0000001402007c23 */ /* 0x004fca0008000000 */
[----:B0-----:R-:W-:-:S05]  /*c3d0*/  F2FP.SATFINITE.E4M3.F32.PACK_AB_MERGE_C R3, RZ, R0, RZ ;  /* 0x00000000ff03723e */ /* 0x001fca00048070ff */
[----:B------:R0:W-:Y:S01]  /*c3e0*/  STG.E.U8 desc[UR16][R30.64+0x79], R3 ;  /* 0x000079031e007986 */ /* 0x0001e2000c101110 */
[----:B------:R-:W-:Y:S05]  /*c3f0*/  BRA `(.L_x_295) ;  /* 0x0000002000887947 */ /* 0x000fea0003800000 */
.L_x_38:
[C---:B------:R-:W-:Y:S01]  /*c400*/  ISETP.GE.AND P3, PT, R42.reuse, 0x1, PT ;  /* 0x000000012a00780c */ /* 0x040fe20003f66270 */
[----:B------:R-:W2:Y:S01]  /*c410*/  LDL.LU R227, [R1+0x10] ;  /* 0x0000100001e37983 */ /* 0x000ea20000300800 */
[----:B------:R-:W-:Y:S01]  /*c420*/  ISETP.GE.AND P2, PT, R42, 0x9, PT ;  /* 0x000000092a00780c */ /* 0x000fe20003f46270 */
[----:B------:R-:W-:Y:S01]  /*c430*/  FMUL R225, R225, UR20 ;  /* 0x00000014e1e17c20 */ /* 0x000fe20008400000 */
[C---:B------:R-:W-:Y:S01]  /*c440*/  ISETP.LT.OR P0, PT, R41.reuse, 0x1, !P3 ;  /* 0x000000012900780c */ /* 0x040fe20005f01670 */
[----:B------:R-:W-:Y:S01]  /*c450*/  FMUL R226, R226, UR20 ;  /* 0x00000014e2e27c20 */ /* 0x000fe20008400000 */
[----:B------:R-:W-:Y:S01]  /*c460*/  ISETP.LT.OR P1, PT, R41, 0x2, !P3 ;  /* 0x000000022900780c */ /* 0x000fe20005f21670 */
[----:B------:R-:W-:Y:S01]  /*c470*/  FMUL R223, R223, UR20 ;  /* 0x00000014dfdf7c20 */ /* 0x000fe20008400000 */
[----:B------:R-:W-:Y:S01]  /*c480*/  ISETP.LT.OR P6, PT, R41, 0x2, !P2 ;  /* 0x000000022900780c */ /* 0x000fe200057c1670 */
[----:B------:R-:W-:Y:S01]  /*c490*/  FMUL R224, R224, UR20 ;  /* 0x00000014e0e07c20 */ /* 0x000fe20008400000 */
[----:B------:R-:W-:-:S02]  /*c4a0*/  F2FP.SATFINITE.E4M3.F32.PACK_AB_MERGE_C R33, RZ, R226, RZ ;  /* 0x000000e2ff21723e */ /* 0x000fc400048070ff */
[----:B------:R-:W-:Y:S01]  /*c4b0*/  F2FP.SATFINITE.E4M3.F32.PACK_AB_MERGE_C R225, RZ, R225, RZ ;  /* 0x000000e1ffe1723e */ /* 0x000fe200048070ff */
[----:B------:R-:W-:Y:S01]  /*c4c0*/  FMUL R222, R222, UR20 ;  /* 0x00000014dede7c20 */ /* 0x000fe20008400000 */
[----:B------:R-:W-:Y:S01]  /*c4d0*/  ISETP.LT.OR P5, PT, R41, 0x1, !P2 ;  /* 0x000000012900780c */ /* 0x000fe200057a1670 */
[----:B------:R-:W-:Y:S01]  /*c4e0*/  FMUL R221, R221, UR20 ;  /* 0x00000014dddd7c20 */ /* 0x000fe20008400000 */
[----:B------:R-:W-:Y:S01]  /*c4f0*/  F2FP.SATFINITE.E4M3.F32.PACK_AB_MERGE_C R223, RZ, R223, RZ ;  /* 0x000000dfffdf723e */ /* 0x000fe200048070ff */
[----:B------:R0:W-:Y:S01]  /*c500*/  @!P0 STG.E.U8 desc[UR16][R24.64], R33 ;  /* 0x0000002118008986 */ /* 0x0001e2000c101110 */
[----:B------:R-:W-:-:S03]  /*c510*/  ISETP.LT.OR P0, PT, R41, 0x9, !P3 ;  /* 0x000000092900780c */ /* 0x000fc60005f01670 */
[----:B------:R-:W-:Y:S01]  /*c520*/  @!P1 STG.E.U8 desc[UR16][R24.64+0x1], R225 ;  /* 0x000001e118009986 */ /* 0x000fe2000c101110 */
[----:B------:R-:W-:-:S03]  /*c530*/  ISETP.LT.OR P1, PT, R41, 0xa, !P3 ;  /* 0x0000000a2900780c */ /* 0x000fc60005f21670 */
[----:B------:R-:W-:Y:S01]  /*c540*/  @!P6 STG.E.U8 desc[UR16][R26.64+0x1], R223 ;  /* 0x000001df1a00e986 */ /* 0x000fe2000c101110 */
[----:B------:R-:W-:Y:S01]  /*c550*/  ISETP.LT.OR P6, PT, R41, 0xa, !P2 ;  /* 0x0000000a2900780c */ /* 0x000fe200057c1670 */
[----:B------:R-:W-:Y:S01]  /*c560*/  FMUL R219, R219, UR20 ;  /* 0x00000014dbdb7c20 */ /* 0x000fe20008400000 */
[----:B------:R-:W-:Y:S01]  /*c570*/  F2FP.SATFINITE.E4M3.F32.PACK_AB_MERGE_C R35, RZ, R224, RZ ;  /* 0x000000e0ff23723e */ /* 0x000fe200048070ff */
[----:B------:R-:W-:Y:S01]  /*c580*/  FMUL R220, R220, UR20 ;  /* 0x00000014dcdc7c20 */ /* 0x000fe20008400000 */
[----:B0-----:R-:W-:Y:S01]  /*c590*/  F2FP.SATFINITE.E4M3.F32.PACK_AB_MERGE_C R33, RZ, R222, RZ ;  /* 0x000000deff21723e */ /* 0x001fe200048070ff */
[----:B------:R-:W-:Y:S01]  /*c5a0*/  FMUL R218, R218, UR20 ;  /* 0x00000014dada7c20 */ /* 0x000fe20008400000 */
[----:B------:R-:W-:Y:S01]  /*c5b0*/  F2FP.SATFINITE.E4M3.F32.PACK_AB_MERGE_C R221, RZ, R221, RZ ;  /* 0x000000ddffdd723e */ /* 0x000fe200048070ff */
[----:B------:R0:W-:Y:S01]  /*c5c0*/  @!P5 STG.E.U8 desc[UR16][R26.64], R35 ;  /* 0x000000231a00d986 */ /* 0x0001e2000c101110 */
[C---:B------:R-:W-:Y:S02]  /*c5d0*/  ISETP.LT.OR P5, PT, R41.reuse, 0x9, !P2 ;  /* 0x000000092900780c */ /* 0x040fe400057a1670 */
        /* <DEDUP_REMOVED lines=8> */
[----:B0-----:R-:W-:Y:S01]  /*c660*/  F2FP.SATFINITE.E4M3.F32.PACK_AB_MERGE_C R35, RZ, R220, RZ ;  /* 0x000000dcff23723e */ /* 0x001fe200048070ff */
[----:B------:R-:W-:Y:S01]  /*c670*/  FMUL R215, R215, UR20 ;  /* 0x00000014d7d77c20 */ /* 0x000fe20008400000 */
[----:B------:R-:W3:Y:S01]  /*c680*/  LDL.LU R226, [R1+0xc] ;  /* 0x00000c0001e27983 */ /* 0x000ee20000300800 */
[----:B-1----:R-:W-:Y:S02]  /*c690*/  F2FP.SATFINITE.E4M3.F32.PACK_AB_MERGE_C R33, RZ, R218, RZ ;  /* 0x000000daff21723e */ /* 0x002fe400048070ff */
[----:B------:R-:W-:Y:S01]  /*c6a0*/  F2FP.SATFINITE.E4M3.F32.PACK_AB_MERGE_C R217, RZ, R217, RZ ;  /* 0x000000d9ffd9723e */ /* 0x000fe200048070ff */
[----:B------:R0:W-:Y:S01]  /*c6b0*/  @!P5 STG.E.U8 desc[UR16][R26.64+0x8], R35 ;  /* 0x000008231a00d986 */ /* 0x0001e2000c101110 */
[----:B------:R-:W-:-:S02]  /*c6c0*/  ISETP.LT.OR P5, PT, R41, 0x11, !P2 ;  /* 0x000000112900780c */ /* 0x000fc400057a1670 */
[----:B------:R-:W-:Y:S01]  /*c6d0*/  F2FP.SATFINITE.E4M3.F32.PACK_AB_MERGE_C R215, RZ, R215, RZ ;  /* 0x000000d7ffd7723e */ /* 0x000fe200048070ff */
[----:B------:R-:W4:Y:S01]  /*c6e0*/  LDL.LU R224, [R1+0x8] ;  /* 0x0000080001e07983 */ /* 0x000f220000300800 */
[----:B------:R-:W-:-:S03]  /*c6f0*/  FMUL R216, R216, UR20 ;  /* 0x00000014d8d87c20 */ /* 0x000fc60008400000 */
[----:B------:R-:W3:Y:S04]  /*c700*/  LDL.LU R225, [R1+0x4] ;  /* 0x0000040001e17983 */ /* 0x000ee80000300800 */
[----:B------:R-:W4:Y:S01]  /*c710*/  LDL.LU R223, [R1] ;  /* 0x0000000001df7983 */ /* 0x000f220000300800 */
[----:B0-----:R-:W-:Y:S01]  /*c720*/  F2FP.SATFINITE.E4M3.F32.PACK_AB_MERGE_C R35, RZ, R216, RZ ;  /* 0x000000d8ff23723e */ /* 0x001fe200048070ff */
[----:B------:R-:W-:Y:S01]  /*c730*/  FMUL R214, R214, UR20 ;  /* 0x00000014d6d67c20 */ /* 0x000fe20008400000 */
[----:B------:R-:W-:Y:S01]  /*c740*/  FMUL R213, R213, UR20 ;  /* 0x00000014d5d57c20 */ /* 0x000fe20008400000 */
[----:B------:R0:W-:Y:S01]  /*c750*/  @!P0 STG.E.U8 desc[UR16][R24.64+0x10], R33 ;  /* 0x0000102118008986 */ /* 0x0001e2000c101110 */
[----:B------:R-:W-:Y:S01]  /*c760*/  ISETP.LT.OR P0, PT, R41, 0x19, !P3 ;  /* 0x000000192900780c */ /* 0x000fe20005f01670 */
[----:B------:R-:W-:Y:S01]  /*c770*/  FMUL R211, R211, UR20 ;  /* 0x00000014d3d37c20 */ /* 0x000fe20008400000 */
[----:B------:R-:W-:Y:S01]  /*c780*/  FMUL R212, R212, UR20 ;  /* 0x00000014d4d47c20 */ /* 0x000fe20008400000 */
[----:B------:R-:W-:Y:S01]  /*c790*/  @!P1 STG.E.U8 desc[UR16][R24.64+0x11], R217 ;  /* 0x000011d918009986 */ /* 0x000fe2000c101110 */
[C---:B------:R-:W-:Y:S01]  /*c7a0*/  ISETP.LT.OR P1, PT, R41.reuse, 0x1a, !P3 ;  /* 0x0000001a2900780c */ /* 0x040fe20005f21670 */
[----:B------:R-:W-:Y:S01]  /*c7b0*/  FMUL R210, R210, UR20 ;  /* 0x00000014d2d27c20 */ /* 0x000fe20008400000 */
[----:B------:R-:W-:Y:S01]  /*c7c0*/  F2FP.SATFINITE.E4M3.F32.PACK_AB_MERGE_C R213, RZ, R213, RZ ;  /* 0x000000d5ffd5723e */ /* 0x000fe200048070ff */
[----:B------:R-:W-:Y:S01]  /*c7d0*/  @!P6 STG.E.U8 desc[UR16][R26.64+0x11], R215 ;  /* 0x000011d71a00e986 */ /* 0x000fe2000c101110 */
[----:B------:R-:W-:Y:S01]  /*c7e0*/  ISETP.LT.OR P6, PT, R41, 0x1a, !P2 ;  /* 0x0000001a2900780c */ /* 0x000fe200057c1670 */
[----:B------:R-:W-:Y:S01]  /*c7f0*/  FMUL R209, R209, UR20 ;  /* 0x00000014d1d17c20 */ /* 0x000fe20008400000 */
[----:B------:R-:W-:Y:S01]  /*c800*/  F2FP.SATFINITE.E4M3.F32.PACK_AB_MERGE_C R211, RZ, R211, RZ ;  /* 0x000000d3ffd3723e */ /* 0x000fe200048070ff */
[----:B------:R1:W-:Y:S01]  /*c810*/  @!P5 STG.E.U8 desc[UR16][R26.64+0x10], R35 ;  /* 0x000010231a00d986 */ /* 0x0003e2000c101110 */
[----:B0-----:R-:W-:Y:S01]  /*c820*/  F2FP.SATFINITE.E4M3.F32.PACK_AB_MERGE_C R33, RZ, R214, RZ ;  /* 0x000000d6ff21723e */ /* 0x001fe200048070ff */
[----:B------:R-:W-:Y:S01]  /*c830*/  FMUL R207, R207, UR20 ;  /* 0x00000014cfcf7c20 */ /* 0x000fe20008400000 */
[C---:B------:R-:W-:Y:S01]  /*c840*/  ISETP.LT.OR P5, PT, R41.reuse, 0x19, !P2 ;  /* 0x000000192900780c */ /* 0x040fe200057a1670 */
[----:B------:R-:W-:Y:S01]  /*c850*/  FMUL R208, R208, UR20 ;  /* 0x00000014d0d07c20 */ /* 0x000fe20008400000 */
[----:B------:R-:W-:Y:S01]  /*c860*/  F2FP.SATFINITE.E4M3.F32.PACK_AB_MERGE_C R209, RZ, R209, RZ ;  /* 0x000000d1ffd1723e */ /* 0x000fe200048070ff */
[----:B------:R0:W-:Y:S01]  /*c870*/  @!P0 STG.E.U8 desc[UR16][R24.64+0x18], R33 ;  /* 0x0000182118008986 */ /* 0x0001e2000c101110 */
[C---:B------:R-:W-:Y:S01]  /*c880*/  ISETP.LT.OR P0, PT, R41.reuse, 0x21, !P3 ;  /* 0x000000212900780c */ /* 0x040fe20005f01670 */
[----:B------:R-:W-:Y:S01]  /*c890*/  FMUL R206, R206, UR20 ;  /* 0x00000014cece7c20 */ /* 0x000fe20008400000 */
[----:B------:R-:W-:Y:S01]  /*c8a0*/  F2FP.SATFINITE.E4M3.F32.PACK_AB_MERGE_C R207, RZ, R207, RZ ;  /* 0x000000cfffcf723e */ /* 0x000fe200048070ff */
[----:B------:R-:W-:Y:S01]  /*c8b0*/  @!P1 STG.E.U8 desc[UR16][R24.64+0x19], R213 ;  /* 0x000019d518009986 */ /* 0x000fe2000c101110 */
[----:B------:R-:W-:Y:S01]  /*c8c0*/  ISETP.LT.OR P1, PT, R41, 0x22, !P3 ;  /* 0x000000222900780c */ /* 0x000fe20005f21670 */
[----:B------:R-:W-:Y:S01]  /*c8d0*/  FMUL R205, R205, UR20 ;  /* 0x00000014cdcd7c20 */ /* 0x000fe20008400000 */
[----:B-1----:R-:W-:Y:S01]  /*c8e0*/  F2FP.SATFINITE.E4M3.F32.PACK_AB_MERGE_C R35, RZ, R212, RZ ;  /* 0x000000d4ff23723e */ /* 0x002fe200048070ff */
        /* <DEDUP_REMOVED lines=11> */
[----:B------:R-:W-:Y:S01]  /*c9a0*/  ISETP.LT.OR P0, PT, R41, 0x29, !P3 ;  /* 0x000000292900780c */ /* 0x000fe20005f01670 */
[----:B------:R-:W-:Y:S01]  /*c9b0*/  FMUL R201, R201, UR20 ;  /* 0x00000014c9c97c20 */ /* 0x000fe20008400000 */
[----:B------:R-:W-:Y:S01]  /*c9c0*/  FMUL R199, R199, UR20 ;  /* 0x00000014c7c77c20 */ /* 0x000fe20008400000 */
[----:B------:R-:W-:Y:S01]  /*c9d0*/  @!P1 STG.E.U8 desc[UR16][R24.64+0x21], R209 ;  /* 0x000021d118009986 */ /* 0x000fe2000c101110 */
[C---:B------:R-:W-:Y:S01]  /*c9e0*/  ISETP.LT.OR P1, PT, R41.reuse, 0x2a, !P3 ;  /* 0x0000002a2900780c */ /* 0x040fe20005f21670 */
        /* <DEDUP_REMOVED lines=9> */
[----:B------:R-:W-:Y:S01]  /*ca80*/  ISETP.LT.OR P5, PT, R41, 0x29, !P2 ;  /* 0x000000292900780c */ /* 0x000fe200057a1670 */
[----:B------:R-:W-:Y:S01]  /*ca90*/  FMUL R195, R195, UR20 ;  /* 0x00000014c3c37c20 */ /* 0x000fe20008400000 */
[----:B------:R-:W-:Y:S01]  /*caa0*/  F2FP.SATFINITE.E4M3.F32.PACK_AB_MERGE_C R199, RZ, R199, RZ ;  /* 0x000000c7ffc7723e */ /* 0x000fe200048070ff */
[----:B------:R0:W-:Y:S01]  /*cab0*/  @!P0 STG.E.U8 desc[UR16][R24.64+0x28], R33 ;  /* 0x0000282118008986 */ /* 0x0001e2000c101110 */
[C---:B------:R-:W-:Y:S01]  /*cac0*/  ISETP.LT.OR P0, PT, R41.reuse, 0x31, !P3 ;  /* 0x000000312900780c */ /* 0x040fe20005f01670 */
[----:B------:R-:W-:Y:S01]  /*cad0*/  FMUL R196, R196, UR20 ;  /* 0x00000014c4c47c20 */ /* 0x000fe20008400000 */
[----:B------:R-:W-:Y:S01]  /*cae0*/  F2FP.SATFINITE.E4M3.F32.PACK_AB_MERGE_C R197, RZ, R197, RZ ;  /* 0x000000c5ffc5723e */ /* 0x000fe200048070ff */
        /* <DEDUP_REMOVED lines=59> */
[C---:B------:R-:W-:Y:S01]  /*cea0*/  ISETP.LT.OR P6, PT, R41.reuse, 0x4a, !P2 ;  /* 0x0000004a2900780c */ /* 0x040fe200057c1670 */
        /* <DEDUP_REMOVED lines=57> */
[----:B------:R-:W-:Y:S01]  /*d240*/  ISETP.LT.OR P5, PT, R41, 0x61, !P3 ;  /* 0x000000612900780c */ /* 0x000fe20005fa1670 */
[----:B------:R-:W-:Y:S01]  /*d250*/  FMUL R161, R161, UR20 ;  /* 0x00000014a1a17c20 */ /* 0x000fe20008400000 */
[----:B0-----:R-:W-:Y:S01]  /*d260*/  F2FP.SATFINITE.E4M3.F32.PACK_AB_MERGE_C R33, RZ, R178, RZ ;  /* 0x000000b2ff21723e */ /* 0x001fe200048070ff */
[----:B------:R-:W-:Y:S01]  /*d270*/  FMUL R160, R160, UR20 ;  /* 0x00000014a0a07c20 */ /* 0x000fe20008400000 */
[----:B------:R-:W-:Y:S01]  /*d280*/  FMUL R159, R159, UR20 ;  /* 0x000000149f9f7c20 */ /* 0x000fe20008400000 */
[----:B------:R-:W-:Y:S01]  /*d290*/  FMUL R157, R157, UR20 ;  /* 0x000000149d9d7c20 */ /* 0x000fe20008400000 */
[----:B------:R-:W-:Y:S01]  /*d2a0*/  F2FP.SATFINITE.E4M3.F32.PACK_AB_MERGE_C R161, RZ, R161, RZ ;  /* 0x000000a1ffa1723e */ /* 0x000fe200048070ff */
[----:B------:R-:W-:Y:S01]  /*d2b0*/  FMUL R158, R158, UR20 ;  /* 0x000000149e9e7c20 */ /* 0x000fe20008400000 */
[----:B------:R-:W-:Y:S01]  /*d2c0*/  FMUL R156, R156, UR20 ;  /* 0x000000149c9c7c20 */ /* 0x000fe20008400000 */
[----:B------:R-:W-:Y:S01]  /*d2d0*/  @!P6 STG.E.U8 desc[UR16][R24.64+0x61], R177 ;  /* 0x000061b11800e986 */ /* 0x000fe2000c101110 */
[----:B------:R-:W-:Y:S01]  /*d2e0*/  ISETP.LT.OR P6, PT, R41, 0x69, !P3 ;  /* 0x000000692900780c */ /* 0x000fe20005fc1670 */
[----:B------:R-:W-:Y:S01]  /*d2f0*/  FMUL R155, R155, UR20 ;  /* 0x000000149b9b7c20 */ /* 0x000fe20008400000 */
[----:B-1----:R-:W-:Y:S01]  /*d300*/  F2FP.SATFINITE.E4M3.F32.PACK_AB_MERGE_C R35, RZ, R176, RZ ;  /* 0x000000b0ff23723e */ /* 0x002fe200048070ff */
[----:B------:R0:W-:Y:S01]  /*d310*/  @!P5 STG.E.U8 desc[UR16][R24.64+0x60], R33 ;  /* 0x000060211800d986 */ /* 0x0001e2000c101110 */
        /* <DEDUP_REMOVED lines=16> */
[----:B-1----:R-:W-:Y:S01]  /*d420*/  F2FP.SATFINITE.E4M3.F32.PACK_AB_MERGE_C R35, RZ, R170, RZ ;  /* 0x000000aaff23723e */ /* 0x002fe200048070ff */
[----:B------:R-:W-:Y:S01]  /*d430*/  @!P0 STG.E.U8 desc[UR16][R24.64+0x69], R173 ;  /* 0x000069ad18008986 */ /* 0x000fe2000c101110 */
        /* <DEDUP_REMOVED lines=12> */
[----:B------:R-:W-:Y:S01]  /*d500*/  ISETP.LT.OR P6, PT, R41, 0x79, !P3 ;  /* 0x000000792900780c */ /* 0x000fe20005fc1670 */
[----:B------:R-:W-:Y:S01]  /*d510*/  FMUL R17, R17, UR20 ;  /* 0x0000001411117c20 */ /* 0x000fe20008400000 */
[----:B------:R-:W-:Y:S01]  /*d520*/  ISETP.LT.OR P3, PT, R41, 0x7a, !P3 ;  /* 0x0000007a2900780c */ /* 0x000fe20005f61670 */
[----:B------:R-:W-:Y:S01]  /*d530*/  @!P0 STG.E.U8 desc[UR16][R24.64+0x71], R169 ;  /* 0x000071a918008986 */ /* 0x000fe2000c101110 */
[----:B0-----:R-:W-:Y:S01]  /*d540*/  F2FP.SATFINITE.E4M3.F32.PACK_AB_MERGE_C R33, RZ, R168, RZ ;  /* 0x000000a8ff21723e */ /* 0x001fe200048070ff */
[----:B------:R-:W-:Y:S01]  /*d550*/  FMUL R18, R18, UR20 ;  /* 0x0000001412127c20 */ /* 0x000fe20008400000 */
[----:B------:R-:W-:Y:S01]  /*d560*/  ISETP.GE.AND P0, PT, R42, 0x89, PT ;  /* 0x000000892a00780c */ /* 0x000fe20003f06270 */
[----:B------:R-:W-:Y:S01]  /*d570*/  FMUL R16, R16, UR20 ;  /* 0x0000001410107c20 */ /* 0x000fe20008400000 */
[----:B------:R-:W-:Y:S01]  /*d580*/  F2FP.SATFINITE.E4M3.F32.PACK_AB_MERGE_C R21, RZ, R21, RZ ;  /* 0x00000015ff15723e */ /* 0x000fe200048070ff */
[----:B------:R0:W-:Y:S01]  /*d590*/  @!P1 STG.E.U8 desc[UR16][R26.64+0x70], R33 ;  /* 0x000070211a009986 */ /* 0x0001e2000c101110 */
[----:B------:R-:W-:Y:S01]  /*d5a0*/  ISETP.GE.AND P1, PT, R42, 0x81, PT ;  /* 0x000000812a00780c */ /* 0x000fe20003f26270 */
[----:B------:R-:W-:Y:S01]  /*d5b0*/  FMUL R15, R15, UR20 ;  /* 0x000000140f0f7c20 */ /* 0x000fe20008400000 */
[----:B-1----:R-:W-:Y:S01]  /*d5c0*/  F2FP.SATFINITE.E4M3.F32.PACK_AB_MERGE_C R35, RZ, R166, RZ ;  /* 0x000000a6ff23723e */ /* 0x002fe200048070ff */
[----:B------:R-:W-:Y:S01]  /*d5d0*/  @!P5 STG.E.U8 desc[UR16][R26.64+0x71], R167 ;  /* 0x000071a71a00d986 */ /* 0x000fe2000c101110 */
[----:B------:R-:W-:Y:S01]  /*d5e0*/  ISETP.LT.OR P5, PT, R41, 0x79, !P2 ;  /* 0x000000792900780c */ /* 0x000fe200057a1670 */
[----:B------:R-:W-:Y:S01]  /*d5f0*/  FMUL R13, R13, UR20 ;  /* 0x000000140d0d7c20 */ /* 0x000fe20008400000 */
[C---:B------:R-:W-:Y:S01]  /*d600*/  ISETP.LT.OR P2, PT, R41.reuse, 0x7a, !P2 ;  /* 0x0000007a2900780c */ /* 0x040fe20005741670 */
        /* <DEDUP_REMOVED lines=9> */
[----:B------:R-:W-:Y:S01]  /*d6a0*/  F2FP.SATFINITE.E4M3.F32.PACK_AB_MERGE_C R17, RZ, R17, RZ ;  /* 0x00000011ff11723e */ /* 0x000fe200048070ff */
[----:B------:R-:W-:Y:S01]  /*d6b0*/  @!P5 STG.E.U8 desc[UR16][R26.64+0x78], R37 ;  /* 0x000078251a00d986 */ /* 0x000fe2000c101110 */
[----:B------:R-:W-:Y:S01]  /*d6c0*/  ISETP.LT.OR P5, PT, R41, 0x1, !P0 ;  /* 0x000000012900780c */ /* 0x000fe200047a1670 */
[----:B------:R-:W-:Y:S01]  /*d6d0*/  FMUL R9, R9, UR20 ;  /* 0x0000001409097c20 */ /* 0x000fe20008400000 */
[----:B------:R-:W-:Y:S01]  /*d6e0*/  F2FP.SATFINITE.E4M3.F32.PACK_AB_MERGE_C R15, RZ, R15, RZ ;  /* 0x0000000fff0f723e */ /* 0x000fe200048070ff */
[----:B------:R0:W-:Y:S01]  /*d6f0*/  @!P2 STG.E.U8 desc[UR16][R26.64+0x79], R163 ;  /* 0x000079a31a00a986 */ /* 0x0001e2000c101110 */
[C---:B------:R-:W-:Y:S01]  /*d700*/  ISETP.LT.OR P2, PT, R41.reuse, 0xa, !P1 ;  /* 0x0000000a2900780c */ /* 0x040fe20004f41670 */
        /* <DEDUP_REMOVED lines=9> */
[----:B------:R-:W-:Y:S01]  /*d7a0*/  F2FP.SATFINITE.E4M3.F32.PACK_AB_MERGE_C R11, RZ, R11, RZ ;  /* 0x0000000bff0b723e */ /* 0x000fe200048070ff */
[----:B------:R2:W-:Y:S01]  /*d7b0*/  @!P5 STG.E.U8 desc[UR16][R30.64], R33 ;  /* 0x000000211e00d986 */ /* 0x0005e2000c101110 */
[----:B------:R-:W-:Y:S01]  /*d7c0*/  ISETP.LT.OR P5, PT, R41, 0x9, !P0 ;  /* 0x000000092900780c */ /* 0x000fe200047a1670 */
[----:B------:R-:W-:Y:S01]  /*d7d0*/  FMUL R5, R5, UR20 ;  /* 0x0000001405057c20 */ /* 0x000fe20008400000 */
[----:B0-----:R-:W-:Y:S01]  /*d7e0*/  F2FP.SATFINITE.E4M3.F32.PACK_AB_MERGE_C R27, RZ, R156, RZ ;  /* 0x0000009cff1b723e */ /* 0x001fe200048070ff */
[----:B-----5:R-:W-:Y:S01]  /*d7f0*/  FMUL R0, R0, UR20 ;  /* 0x0000001400007c20 */ /* 0x020fe20008400000 */
[----:B------:R-:W-:Y:S01]  /*d800*/  F2FP.SATFINITE.E4M3.F32.PACK_AB_MERGE_C R9, RZ, R9, RZ ;  /* 0x00000009ff09723e */ /* 0x000fe200048070ff */
[----:B------:R-:W-:Y:S01]  /*d810*/  FMUL R6, R6, UR20 ;  /* 0x0000001406067c20 */ /* 0x000fe20008400000 */
[----:B------:R-:W-:Y:S01]  /*d820*/  F2FP.SATFINITE.E4M3.F32.PACK_AB_MERGE_C R7, RZ, R7, RZ ;  /* 0x00000007ff07723e */ /* 0x000fe200048070ff */
[----:B------:R-:W3:Y:S01]  /*d830*/  LDL.LU R221, [R1+0x14] ;  /* 0x0000140001dd7983 */ /* 0x000ee20000300800 */
[----:B-1----:R-:W-:Y:S01]  /*d840*/  F2FP.SATFINITE.E4M3.F32.PACK_AB_MERGE_C R25, RZ, R158, RZ ;  /* 0x0000009eff19723e */ /* 0x002fe200048070ff */
[----:B------:R-:W-:Y:S01]  /*d850*/  FMUL R2, R2, UR20 ;  /* 0x0000001402027c20 */ /* 0x000fe20008400000 */
[----:B------:R-:W-:Y:S01]  /*d860*/  F2FP.SATFINITE.E4M3.F32.PACK_AB_MERGE_C R5, RZ, R5, RZ ;  /* 0x00000005ff05723e */ /* 0x000fe200048070ff */
[----:B------:R-:W-:Y:S01]  /*d870*/  @!P6 STG.E.U8 desc[UR16][R30.64+0x1], R159 ;  /* 0x0000019f1e00e986 */ /* 0x000fe2000c101110 */
[----:B------:R-:W-:Y:S01]  /*d880*/  ISETP.LT.OR P6, PT, R41, 0xa, !P0 ;  /* 0x0000000a2900780c */ /* 0x000fe200047c1670 */
[----:B------:R-:W-:Y:S01]  /*d890*/  FMUL R3, R3, UR20 ;  /* 0x0000001403037c20 */ /* 0x000fe20008400000 */
[----:B--2---:R-:W-:Y:S01]  /*d8a0*/  F2FP.SATFINITE.E4M3.F32.PACK_AB_MERGE_C R33, RZ, R152, RZ ;  /* 0x00000098ff21723e */ /* 0x004fe200048070ff */
[----:B------:R-:W-:Y:S01]  /*d8b0*/  @!P2 STG.E.U8 desc[UR16][R28.64+0x9], R157 ;  /* 0x0000099d1c00a986 */ /* 0x000fe2000c101110 */
[----:B------:R-:W-:Y:S01]  /*d8c0*/  ISETP.LT.OR P2, PT, R41, 0x12, !P1 ;  /* 0x000000122900780c */ /* 0x000fe20004f41670 */
[----:B------:R-:W-:-:S02]  /*d8d0*/  FMUL R4, R4, UR20 ;  /* 0x0000001404047c20 */ /* 0x000fc40008400000 */
[----:B------:R0:W-:Y:S01]  /*d8e0*/  @!P3 STG.E.U8 desc[UR16][R28.64+0x8], R25 ;  /* 0x000008191c00b986 */ /* 0x0001e2000c101110 */
[----:B------:R-:W-:-:S03]  /*d8f0*/  ISETP.LT.OR P3, PT, R41, 0x11, !P1 ;  /* 0x000000112900780c */ /* 0x000fc60004f61670 */
[----:B------:R1:W-:Y:S01]  /*d900*/  @!P5 STG.E.U8 desc[UR16][R30.64+0x8], R27 ;  /* 0x0000081b1e00d986 */ /* 0x0003e2000c101110 */
[----:B------:R-:W-:-:S03]  /*d910*/  ISETP.LT.OR P5, PT, R41, 0x11, !P0 ;  /* 0x000000112900780c */ /* 0x000fc600047a1670 */
[----:B------:R-:W-:Y:S01]  /*d920*/  @!P6 STG.E.U8 desc[UR16][R30.64+0x9], R155 ;  /* 0x0000099b1e00e986 */ /* 0x000fe2000c101110 */
[----:B------:R-:W-:-:S03]  /*d930*/  ISETP.LT.OR P6, PT, R41, 0x12, !P0 ;  /* 0x000000122900780c */ /* 0x000fc600047c1670 */
[----:B------:R-:W-:Y:S01]  /*d940*/  @!P2 STG.E.U8 desc[UR16][R28.64+0x11], R153 ;  /* 0x000011991c00a986 */ /* 0x000fe2000c101110 */
[----:B------:R-:W-:Y:S02]  /*d950*/  ISETP.LT.OR P2, PT, R41, 0x1a, !P1 ;  /* 0x0000001a2900780c */ /* 0x000fe40004f41670 */
[----:B0-----:R-:W-:Y:S01]  /*d960*/  F2FP.SATFINITE.E4M3.F32.PACK_AB_MERGE_C R25, RZ, R154, RZ ;  /* 0x0000009aff19723e */ /* 0x001fe200048070ff */
[----:B------:R-:W2:Y:S01]  /*d970*/  LDL.LU R220, [R1+0x18] ;  /* 0x0000180001dc7983 */ /* 0x000ea20000300800 */
[----:B-1----:R-:W-:-:S03]  /*d980*/  F2FP.SATFINITE.E4M3.F32.PACK_AB_MERGE_C R27, RZ, R20, RZ ;  /* 0x00000014ff1b723e */ /* 0x002fc600048070ff */
[----:B------:R0:W-:Y:S01]  /*d990*/  @!P3 STG.E.U8 desc[UR16][R28.64+0x10], R25 ;  /* 0x000010191c00b986 */ /* 0x0001e2000c101110 */
[----:B------:R-:W-:-:S03]  /*d9a0*/  ISETP.LT.OR P3, PT, R41, 0x19, !P1 ;  /* 0x000000192900780c */ /* 0x000fc60004f61670 */
[----:B------:R-:W-:Y:S01]  /*d9b0*/  @!P5 STG.E.U8 desc[UR16][R30.64+0x10], R33 ;  /* 0x000010211e00d986 */ /* 0x000fe2000c101110 */
[----:B------:R-:W-:-:S03]  /*d9c0*/  ISETP.LT.OR P5, PT, R41, 0x19, !P0 ;  /* 0x000000192900780c */ /* 0x000fc600047a1670 */
[----:B------:R1:W-:Y:S01]  /*d9d0*/  @!P6 STG.E.U8 desc[UR16][R30.64+0x11], R23 ;  /* 0x000011171e00e986 */ /* 0x0003e2000c101110 */
[----:B------:R-:W-:-:S03]  /*d9e0*/  ISETP.LT.OR P6, PT, R41, 0x1a, !P0 ;  /* 0x0000001a2900780c */ /* 0x000fc600047c1670 */
[----:B------:R4:W-:Y:S01]  /*d9f0*/  @!P2 STG.E.U8 desc[UR16][R28.64+0x19], R21 ;  /* 0x000019151c00a986 */ /* 0x0009e2000c101110 */
[C---:B------:R-:W-:Y:S02]  /*da00*/  ISETP.LT.OR P2, PT, R41.reuse, 0x22, !P1 ;  /* 0x000000222900780c */ /* 0x040fe40004f41670 */
[----:B0-----:R-:W-:Y:S01]  /*da10*/  F2FP.SATFINITE.E4M3.F32.PACK_AB_MERGE_C R25, RZ, R22, RZ ;  /* 0x00000016ff19723e */ /* 0x001fe200048070ff */
[----:B------:R-:W2:Y:S04]  /*da20*/  LDL.LU R222, [R1+0x1c] ;  /* 0x00001c0001de7983 */ /* 0x000ea80000300800 */
[----:B------:R-:W-:Y:S01]  /*da30*/  @!P3 STG.E.U8 desc[UR16][R28.64+0x18], R25 ;  /* 0x000018191c00b986 */ /* 0x000fe2000c101110 */
[C---:B------:R-:W-:Y:S02]  /*da40*/  ISETP.LT.OR P3, PT, R41.reuse, 0x21, !P1 ;  /* 0x000000212900780c */ /* 0x040fe40004f61670 */
[----:B-1----:R-:W-:Y:S01]  /*da50*/  F2FP.SATFINITE.E4M3.F32.PACK_AB_MERGE_C R23, RZ, R18, RZ ;  /* 0x00000012ff17723e */ /* 0x002fe200048070ff */
[----:B------:R-:W-:Y:S01]  /*da60*/  @!P5 STG.E.U8 desc[UR16][R30.64+0x18], R27 ;  /* 0x0000181b1e00d986 */ /* 0x000fe2000c101110 */
[----:B------:R-:W-:-:S02]  /*da70*/  ISETP.LT.OR P5, PT, R41, 0x21, !P0 ;  /* 0x000000212900780c */ /* 0x000fc400047a1670 */
[----:B----4-:R-:W-:Y:S01]  /*da80*/  F2FP.SATFINITE.E4M3.F32.PACK_AB_MERGE_C R21, RZ, R16, RZ ;  /* 0x00000010ff15723e */ /* 0x010fe200048070ff */
[----:B------:R0:W-:Y:S01]  /*da90*/  @!P6 STG.E.U8 desc[UR16][R30.64+0x19], R19 ;  /* 0x000019131e00e986 */ /* 0x0001e2000c101110 */
[----:B------:R-:W-:-:S03]  /*daa0*/  ISETP.LT.OR P6, PT, R41, 0x22, !P0 ;  /* 0x000000222900780c */ /* 0x000fc600047c1670 */
[----:B------:R1:W-:Y:S01]  /*dab0*/  @!P2 STG.E.U8 desc[UR16][R28.64+0x21], R17 ;  /* 0x000021111c00a986 */ /* 0x0003e2000c101110 */
[----:B------:R-:W-:-:S03]  /*dac0*/  ISETP.LT.OR P2, PT, R41, 0x2a, !P1 ;  /* 0x0000002a2900780c */ /* 0x000fc60004f41670 */
[----:B------:R-:W-:Y:S01]  /*dad0*/  @!P3 STG.E.U8 desc[UR16][R28.64+0x20], R23 ;  /* 0x000020171c00b986 */ /* 0x000fe2000c101110 */
[----:B------:R-:W-:-:S03]  /*dae0*/  ISETP.LT.OR P3, PT, R41, 0x29, !P1 ;  /* 0x000000292900780c */ /* 0x000fc60004f61670 */
[----:B------:R-:W-:Y:S01]  /*daf0*/  @!P5 STG.E.U8 desc[UR16][R30.64+0x20], R21 ;  /* 0x000020151e00d986 */ /* 0x000fe2000c101110 */
[C---:B------:R-:W-:Y:S02]  /*db00*/  ISETP.LT.OR P5, PT, R41.reuse, 0x29, !P0 ;  /* 0x000000292900780c */ /* 0x040fe400047a1670 */
[----:B0-----:R-:W-:Y:S01]  /*db10*/  F2FP.SATFINITE.E4M3.F32.PACK_AB_MERGE_C R19, RZ, R14, RZ ;  /* 0x0000000eff13723e */ /* 0x001fe200048070ff */
[----:B------:R0:W-:Y:S01]  /*db20*/  @!P6 STG.E.U8 desc[UR16][R30.64+0x21], R15 ;  /* 0x0000210f1e00e986 */ /* 0x0001e2000c101110 */
[C---:B------:R-:W-:Y:S02]  /*db30*/  ISETP.LT.OR P6, PT, R41.reuse, 0x2a, !P0 ;  /* 0x0000002a2900780c */ /* 0x040fe400047c1670 */
[----:B-1----:R-:W-:Y:S01]  /*db40*/  F2FP.SATFINITE.E4M3.F32.PACK_AB_MERGE_C R17, RZ, R12, RZ ;  /* 0x0000000cff11723e */ /* 0x002fe200048070ff */
        /* <DEDUP_REMOVED lines=15> */
[----:B0-----:R-:W-:Y:S02]  /*dc40*/  F2FP.SATFINITE.E4M3.F32.PACK_AB_MERGE_C R11, RZ, R6, RZ ;  /* 0x00000006ff0b723e */ /* 0x001fe400048070ff */
[C---:B------:R-:W-:Y:S01]  /*dc50*/  ISETP.LT.OR P5, PT, R41.reuse, 0x39, !P0 ;  /* 0x000000392900780c */ /* 0x040fe200047a1670 */
[----:B------:R0:W-:Y:S01]  /*dc60*/  @!P6 STG.E.U8 desc[UR16][R30.64+0x31], R7 ;  /* 0x000031071e00e986 */ /* 0x0001e2000c101110 */
[----:B-1----:R-:W-:Y:S02]  /*dc70*/  F2FP.SATFINITE.E4M3.F32.PACK_AB_MERGE_C R9, RZ, R4, RZ ;  /* 0x00000004ff09723e */ /* 0x002fe400048070ff */
[----:B------:R-:W-:Y:S01]  /*dc80*/  ISETP.LT.OR P6, PT, R41, 0x3a, !P0 ;  /* 0x0000003a2900780c */ /* 0x000fe200047c1670 */
[----:B------:R1:W-:Y:S04]  /*dc90*/  @!P2 STG.E.U8 desc[UR16][R28.64+0x39], R5 ;  /* 0x000039051c00a986 */ /* 0x0003e8000c101110 */
[----:B------:R4:W-:Y:S01]  /*dca0*/  @!P3 STG.E.U8 desc[UR16][R28.64+0x38], R11 ;  /* 0x0000380b1c00b986 */ /* 0x0009e2000c101110 */
[----:B------:R-:W-:Y:S01]  /*dcb0*/  FMUL R4, R227, UR20 ;  /* 0x00000014e3047c20 */ /* 0x000fe20008400000 */
[----:B------:R-:W-:-:S02]  /*dcc0*/  ISETP.LT.OR P3, PT, R41, 0x41, !P1 ;  /* 0x000000412900780c */ /* 0x000fc40004f61670 */
[----:B0-----:R-:W-:Y:S02]  /*dcd0*/  F2FP.SATFINITE.E4M3.F32.PACK_AB_MERGE_C R7, RZ, R3, RZ ;  /* 0x00000003ff07723e */ /* 0x001fe400048070ff */
[----:B-1----:R-:W-:Y:S01]  /*dce0*/  F2FP.SATFINITE.E4M3.F32.PACK_AB_MERGE_C R5, RZ, R0, RZ ;  /* 0x00000000ff05723e */ /* 0x002fe200048070ff */
[----:B------:R-:W-:Y:S01]  /*dcf0*/  FMUL R0, R223, UR20 ;  /* 0x00000014df007c20 */ /* 0x000fe20008400000 */
[----:B------:R-:W-:Y:S01]  /*dd00*/  ISETP.LT.OR P2, PT, R41, 0x42, !P1 ;  /* 0x000000422900780c */ /* 0x000fe20004f41670 */
[----:B------:R-:W2:Y:S01]  /*dd10*/  LDL.LU R223, [R1+0x20] ;  /* 0x0000200001df7983 */ /* 0x000ea20000300800 */
[----:B----4-:R-:W-:Y:S02]  /*dd20*/  F2FP.SATFINITE.E4M3.F32.PACK_AB_MERGE_C R11, RZ, R2, RZ ;  /* 0x00000002ff0b723e */ /* 0x010fe400048070ff */
[----:B------:R-:W-:Y:S01]  /*dd30*/  F2FP.SATFINITE.E4M3.F32.PACK_AB_MERGE_C R13, RZ, R0, RZ ;  /* 0x00000000ff0d723e */ /* 0x000fe200048070ff */
[----:B---3--:R-:W-:Y:S01]  /*dd40*/  FMUL R0, R225, UR20 ;  /* 0x00000014e1007c20 */ /* 0x008fe20008400000 */
[----:B------:R-:W-:Y:S01]  /*dd50*/  FMUL R2, R224, UR20 ;  /* 0x00000014e0027c20 */ /* 0x000fe20008400000 */
[----:B------:R-:W3:Y:S04]  /*dd60*/  LDL.LU R225, [R1+0x24] ;  /* 0x0000240001e17983 */ /* 0x000ee80000300800 */
[----:B------:R-:W4:Y:S01]  /*dd70*/  LDL.LU R224, [R1+0x28] ;  /* 0x0000280001e07983 */ /* 0x000f220000300800 */
[----:B------:R-:W-:-:S03]  /*dd80*/  FMUL R3, R226, UR20 ;  /* 0x00000014e2037c20 */ /* 0x000fc60008400000 */
[----:B------:R-:W4:Y:S04]  /*dd90*/  LDL.LU R226, [R1+0x2c] ;  /* 0x00002c0001e27983 */ /* 0x000f280000300800 */
[----:B------:R-:W4:Y:S04]  /*dda0*/  LDL.LU R227, [R1+0x30] ;  /* 0x0000300001e37983 */ /* 0x000f280000300800 */
[----:B------:R-:W-:Y:S01]  /*ddb0*/  @!P5 STG.E.U8 desc[UR16][R30.64+0x38], R9 ;  /* 0x000038091e00d986 */ /* 0x000fe2000c101110 */
[----:B------:R-:W-:-:S03]  /*ddc0*/  ISETP.LT.OR P5, PT, R41, 0x41, !P0 ;  /* 0x000000412900780c */ /* 0x000fc600047a1670 */
[----:B------:R0:W-:Y:S01]  /*ddd0*/  @!P6 STG.E.U8 desc[UR16][R30.64+0x39], R7 ;  /* 0x000039071e00e986 */ /* 0x0001e2000c101110 */
[----:B------:R-:W-:-:S03]  /*dde0*/  ISETP.LT.OR P6, PT, R41, 0x42, !P0 ;  /* 0x000000422900780c */ /* 0x000fc600047c1670 */
[----:B------:R-:W-:Y:S01]  /*ddf0*/  @!P3 STG.E.U8 desc[UR16][R28.64+0x40], R11 ;  /* 0x0000400b1c00b986 */ /* 0x000fe2000c101110 */
[----:B------:R-:W-:-:S03]  /*de00*/  ISETP.LT.OR P3, PT, R41, 0x49, !P1 ;  /* 0x000000492900780c */ /* 0x000fc60004f61670 */
[----:B------:R1:W-:Y:S01]  /*de10*/  @!P2 STG.E.U8 desc[UR16][R28.64+0x41], R5 ;  /* 0x000041051c00a986 */ /* 0x0003e2000c101110 */
[----:B0-----:R-:W-:-:S03]  /*de20*/  F2FP.SATFINITE.E4M3.F32.PACK_AB_MERGE_C R7, RZ, R0, RZ ;  /* 0x00000000ff07723e */ /* 0x001fc600048070ff */
[----:B------:R-:W-:Y:S01]  /*de30*/  @!P5 STG.E.U8 desc[UR16][R30.64+0x40], R13 ;  /* 0x0000400d1e00d986 */ /* 0x000fe2000c101110 */
[C---:B------:R-:W-:Y:S02]  /*de40*/  ISETP.LT.OR P2, PT, R41.reuse, 0x4a, !P1 ;  /* 0x0000004a2900780c */ /* 0x040fe40004f41670 */
[----:B-1----:R-:W-:Y:S01]  /*de50*/  F2FP.SATFINITE.E4M3.F32.PACK_AB_MERGE_C R5, RZ, R2, RZ ;  /* 0x00000002ff05723e */ /* 0x002fe200048070ff */
[----:B------:R0:W-:Y:S01]  /*de60*/  @!P6 STG.E.U8 desc[UR16][R30.64+0x41], R7 ;  /* 0x000041071e00e986 */ /* 0x0001e2000c101110 */
[C---:B------:R-:W-:Y:S02]  /*de70*/  ISETP.LT.OR P5, PT, R41.reuse, 0x49, !P0 ;  /* 0x000000492900780c */ /* 0x040fe400047a1670 */
[C---:B------:R-:W-:Y:S01]  /*de80*/  ISETP.LT.OR P6, PT, R41.reuse, 0x4a, !P0 ;  /* 0x0000004a2900780c */ /* 0x040fe200047c1670 */
[----:B------:R1:W-:Y:S01]  /*de90*/  @!P3 STG.E.U8 desc[UR16][R28.64+0x48], R5 ;  /* 0x000048051c00b986 */ /* 0x0003e2000c101110 */
[----:B------:R-:W-:Y:S02]  /*dea0*/  ISETP.LT.OR P3, PT, R41, 0x51, !P1 ;  /* 0x000000512900780c */ /* 0x000fe40004f61670 */
[----:B------:R-:W-:-:S02]  /*deb0*/  F2FP.SATFINITE.E4M3.F32.PACK_AB_MERGE_C R9, RZ, R3, RZ ;  /* 0x00000003ff09723e */ /* 0x000fc400048070ff */
[----:B------:R-:W-:-:S03]  /*dec0*/  F2FP.SATFINITE.E4M3.F32.PACK_AB_MERGE_C R11, RZ, R4, RZ ;  /* 0x00000004ff0b723e */ /* 0x000fc600048070ff */
[----:B------:R1:W-:Y:S04]  /*ded0*/  @!P2 STG.E.U8 desc[UR16][R28.64+0x49], R9 ;  /* 0x000049091c00a986 */ /* 0x0003e8000c101110 */
[----:B------:R-:W-:Y:S01]  /*dee0*/  @!P5 STG.E.U8 desc[UR16][R30.64+0x48], R11 ;  /* 0x0000480b1e00d986 */ /* 0x000fe2000c101110 */
[----:B------:R-:W-:-:S03]  /*def0*/  FMUL R0, R221, UR20 ;  /* 0x00000014dd007c20 */ /* 0x000fc60008400000 */
[----:B------:R-:W4:Y:S02]  /*df00*/  LDL.LU R221, [R1+0x34] ;  /* 0x0000340001dd7983 */ /* 0x000f240000300800 */
[----:B0-----:R-:W-:-:S05]  /*df10*/  F2FP.SATFINITE.E4M3.F32.PACK_AB_MERGE_C R7, RZ, R0, RZ ;  /* 0x00000000ff07723e */ /* 0x001fca00048070ff */
[----:B------:R-:W-:Y:S01]  /*df20*/  @!P6 STG.E.U8 desc[UR16][R30.64+0x49], R7 ;  /* 0x000049071e00e986 */ /* 0x000fe2000c101110 */
[----:B--2---:R-:W-:-:S03]  /*df30*/  FMUL R2, R220, UR20 ;  /* 0x00000014dc027c20 */ /* 0x004fc60008400000 */
[----:B------:R-:W2:Y:S02]  /*df40*/  LDL.LU R220, [R1+0x38] ;  /* 0x0000380001dc7983 */ /* 0x000ea40000300800 */
[----:B-1----:R-:W-:-:S05]  /*df50*/  F2FP.SATFINITE.E4M3.F32.PACK_AB_MERGE_C R5, RZ, R2, RZ ;  /* 0x00000002ff05723e */ /* 0x002fca00048070ff */
[----:B------:R0:W-:Y:S01]  /*df60*/  @!P3 STG.E.U8 desc[UR16][R28.64+0x50], R5 ;  /* 0x000050051c00b986 */ /* 0x0001e2000c101110 */
[----:B------:R-:W-:-:S03]  /*df70*/  FMUL R3, R222, UR20 ;  /* 0x00000014de037c20 */ /* 0x000fc60008400000 */
[----:B------:R-:W2:Y:S02]  /*df80*/  LDL.LU R222, [R1+0x3c] ;  /* 0x00003c0001de7983 */ /* 0x000ea40000300800 */
[----:B------:R-:W-:Y:S01]  /*df90*/  F2FP.SATFINITE.E4M3.F32.PACK_AB_MERGE_C R9, RZ, R3, RZ ;  /* 0x00000003ff09723e */ /* 0x000fe200048070ff */
[----:B------:R-:W-:Y:S02]  /*dfa0*/  FMUL R0, R223, UR20 ;  /* 0x00000014df007c20 */ /* 0x000fe40008400000 */
[----:B------:R-:W2:Y:S03]  /*dfb0*/  LDL.LU R223, [R1+0x40] ;  /* 0x0000400001df7983 */ /* 0x000ea60000300800 */
[----:B------:R-:W-:Y:S01]  /*dfc0*/  F2FP.SATFINITE.E4M3.F32.PACK_AB_MERGE_C R13, RZ, R0, RZ ;  /* 0x00000000ff0d723e */ /* 0x000fe200048070ff */
[----:B---3--:R-:W-:Y:S02]  /*dfd0*/  FMUL R2, R225, UR20 ;  /* 0x00000014e1027c20 */ /* 0x008fe40008400000 */
[----:B------:R-:W3:Y:S01]  /*dfe0*/  LDL.LU R225, [R1+0x44] ;  /* 0x0000440001e17983 */ /* 0x000ee20000300800 */
[----:B----4-:R-:W-:-:S03]  /*dff0*/  FMUL R0, R224, UR20 ;  /* 0x00000014e0007c20 */ /* 0x010fc60008400000 */
[----:B------:R-:W4:Y:S01]  /*e000*/  LDL.LU R224, [R1+0x48] ;  /* 0x0000480001e07983 */ /* 0x000f220000300800 */
[----:B------:R-:W-:Y:S01]  /*e010*/  FMUL R3, R226, UR20 ;  /* 0x00000014e2037c20 */ /* 0x000fe20008400000 */
[----:B0-----:R-:W-:Y:S02]  /*e020*/  F2FP.SATFINITE.E4M3.F32.PACK_AB_MERGE_C R5, RZ, R0, RZ ;  /* 0x00000000ff05723e */ /* 0x001fe400048070ff */
[----:B------:R-:W4:Y:S01]  /*e030*/  LDL.LU R226, [R1+0x4c] ;  /* 0x00004c0001e27983 */ /* 0x000f220000300800 */
[----:B------:R-:W-:-:S03]  /*e040*/  FMUL R0, R227, UR20 ;  /* 0x00000014e3007c20 */ /* 0x000fc60008400000 */
[----:B------:R-:W4:Y:S01]  /*e050*/  LDL.LU R227, [R1+0x50] ;  /* 0x0000500001e37983 */ /* 0x000f220000300800 */
[C---:B------:R-:W-:Y:S02]  /*e060*/  ISETP.LT.OR P2, PT, R41.reuse, 0x52, !P1 ;  /* 0x000000522900780c */ /* 0x040fe40004f41670 */
[C---:B------:R-:W-:Y:S01]  /*e070*/  ISETP.LT.OR P6, PT, R41.reuse, 0x52, !P0 ;  /* 0x000000522900780c */ /* 0x040fe200047c1670 */
[----:B------:R-:W4:Y:S01]  /*e080*/  LDL.LU R219, [R1+0x54] ;  /* 0x0000540001db7983 */ /* 0x000f220000300800 */
[C---:B------:R-:W-:Y:S02]  /*e090*/  ISETP.LT.OR P5, PT, R41.reuse, 0x51, !P0 ;  /* 0x000000512900780c */ /* 0x040fe400047a1670 */
[----:B------:R-:W-:Y:S02]  /*e0a0*/  ISETP.LT.OR P3, PT, R41, 0x59, !P1 ;  /* 0x000000592900780c */ /* 0x000fe40004f61670 */
[----:B------:R-:W-:Y:S02]  /*e0b0*/  F2FP.SATFINITE.E4M3.F32.PACK_AB_MERGE_C R7, RZ, R2, RZ ;  /* 0x00000002ff07723e */ /* 0x000fe400048070ff */
[----:B------:R-:W-:-:S03]  /*e0c0*/  F2FP.SATFINITE.E4M3.F32.PACK_AB_MERGE_C R11, RZ, R0, RZ ;  /* 0x00000000ff0b723e */ /* 0x000fc600048070ff */
[----:B------:R0:W-:Y:S01]  /*e0d0*/  @!P2 STG.E.U8 desc[UR16][R28.64+0x51], R9 ;  /* 0x000051091c00a986 */ /* 0x0001e2000c101110 */
[----:B------:R-:W-:-:S03]  /*e0e0*/  ISETP.LT.OR P2, PT, R41, 0x5a, !P1 ;  /* 0x0000005a2900780c */ /* 0x000fc60004f41670 */
[----:B------:R-:W-:Y:S01]  /*e0f0*/  @!P6 STG.E.U8 desc[UR16][R30.64+0x51], R7 ;  /* 0x000051071e00e986 */ /* 0x000fe2000c101110 */
[----:B------:R-:W-:-:S03]  /*e100*/  ISETP.LT.OR P6, PT, R41, 0x5a, !P0 ;  /* 0x0000005a2900780c */ /* 0x000fc600047c1670 */
[----:B------:R-:W-:Y:S01]  /*e110*/  @!P5 STG.E.U8 desc[UR16][R30.64+0x50], R13 ;  /* 0x0000500d1e00d986 */ /* 0x000fe2000c101110 */
[----:B0-----:R-:W-:-:S03]  /*e120*/  F2FP.SATFINITE.E4M3.F32.PACK_AB_MERGE_C R9, RZ, R3, RZ ;  /* 0x00000003ff09723e */ /* 0x001fc600048070ff */
[----:B------:R0:W-:Y:S04]  /*e130*/  @!P3 STG.E.U8 desc[UR16][R28.64+0x58], R5 ;  /* 0x000058051c00b986 */ /* 0x0001e8000c101110 */
[----:B------:R1:W-:Y:S01]  /*e140*/  @!P2 STG.E.U8 desc[UR16][R28.64+0x59], R9 ;  /* 0x000059091c00a986 */ /* 0x0003e2000c101110 */
[----:B------:R-:W-:-:S03]  /*e150*/  FMUL R0, R221, UR20 ;  /* 0x00000014dd007c20 */ /* 0x000fc60008400000 */
[----:B------:R-:W4:Y:S02]  /*e160*/  LDL.LU R221, [R1+0x58] ;  /* 0x0000580001dd7983 */ /* 0x000f240000300800 */
[----:B0-----:R-:W-:-:S05]  /*e170*/  F2FP.SATFINITE.E4M3.F32.PACK_AB_MERGE_C R5, RZ, R0, RZ ;  /* 0x00000000ff05723e */ /* 0x001fca00048070ff */
[----:B------:R0:W-:Y:S01]  /*e180*/  @!P6 STG.E.U8 desc[UR16][R30.64+0x59], R5 ;  /* 0x000059051e00e986 */ /* 0x0001e2000c101110 */
[----:B--2---:R-:W-:-:S03]  /*e190*/  FMUL R2, R220, UR20 ;  /* 0x00000014dc027c20 */ /* 0x004fc60008400000 */
[----:B------:R-:W2:Y:S02]  /*e1a0*/  LDL.LU R220, [R1+0x5c] ;  /* 0x00005c0001dc7983 */ /* 0x000ea40000300800 */
[----:B------:R-:W-:Y:S01]  /*e1b0*/  F2FP.SATFINITE.E4M3.F32.PACK_AB_MERGE_C R7, RZ, R2, RZ ;  /* 0x00000002ff07723e */ /* 0x000fe200048070ff */
[----:B------:R-:W-:Y:S02]  /*e1c0*/  FMUL R3, R222, UR20 ;  /* 0x00000014de037c20 */ /* 0x000fe40008400000 */
[----:B------:R-:W2:Y:S03]  /*e1d0*/  LDL.LU R222, [R1+0x60] ;  /* 0x0000600001de7983 */ /* 0x000ea60000300800 */
[----:B-1----:R-:W-:Y:S01]  /*e1e0*/  F2FP.SATFINITE.E4M3.F32.PACK_AB_MERGE_C R9, RZ, R3, RZ ;  /* 0x00000003ff09723e */ /* 0x002fe200048070ff */
[----:B------:R-:W-:Y:S02]  /*e1f0*/  FMUL R4, R223, UR20 ;  /* 0x00000014df047c20 */ /* 0x000fe40008400000 */
[----:B------:R-:W2:Y:S01]  /*e200*/  LDL.LU R223, [R1+0x64] ;  /* 0x0000640001df7983 */ /* 0x000ea20000300800 */
[----:B---3--:R-:W-:-:S03]  /*e210*/  FMUL R0, R225, UR20 ;  /* 0x00000014e1007c20 */ /* 0x008fc60008400000 */
[----:B------:R-:W3:Y:S01]  /*e220*/  LDL.LU R225, [R1+0x68] ;  /* 0x0000680001e17983 */ /* 0x000ee20000300800 */
[----:B----4-:R-:W-:Y:S01]  /*e230*/  FMUL R2, R224, UR20 ;  /* 0x00000014e0027c20 */ /* 0x010fe20008400000 */
[----:B0-----:R-:W-:Y:S02]  /*e240*/  F2FP.SATFINITE.E4M3.F32.PACK_AB_MERGE_C R5, RZ, R0, RZ ;  /* 0x00000000ff05723e */ /* 0x001fe400048070ff */
[----:B------:R-:W4:Y:S01]  /*e250*/  LDL.LU R224, [R1+0x6c] ;  /* 0x00006c0001e07983 */ /* 0x000f220000300800 */
[----:B------:R-:W-:-:S03]  /*e260*/  FMUL R3, R226, UR20 ;  /* 0x00000014e2037c20 */ /* 0x000fc60008400000 */
[----:B------:R-:W4:Y:S01]  /*e270*/  LDL.LU R226, [R1+0x70] ;  /* 0x0000700001e27983 */ /* 0x000f220000300800 */
[----:B------:R-:W-:-:S03]  /*e280*/  FMUL R0, R227, UR20 ;  /* 0x00000014e3007c20 */ /* 0x000fc60008400000 */
[----:B------:R-:W4:Y:S01]  /*e290*/  LDL.LU R227, [R1+0x74] ;  /* 0x0000740001e37983 */ /* 0x000f220000300800 */
[C---:B------:R-:W-:Y:S02]  /*e2a0*/  ISETP.LT.OR P5, PT, R41.reuse, 0x59, !P0 ;  /* 0x000000592900780c */ /* 0x040fe400047a1670 */
[C---:B------:R-:W-:Y:S02]  /*e2b0*/  ISETP.LT.OR P2, PT, R41.reuse, 0x62, !P1 ;  /* 0x000000622900780c */ /* 0x040fe40004f41670 */
[C---:B------:R-:W-:Y:S02]  /*e2c0*/  ISETP.LT.OR P3, PT, R41.reuse, 0x61, !P1 ;  /* 0x000000612900780c */ /* 0x040fe40004f61670 */
[----:B------:R-:W-:-:S07]  /*e2d0*/  ISETP.LT.OR P6, PT, R41, 0x62, !P0 ;  /* 0x000000622900780c */ /* 0x000fce00047c1670 */
[----:B------:R-:W-:Y:S01]  /*e2e0*/  @!P5 STG.E.U8 desc[UR16][R30.64+0x58], R11 ;  /* 0x0000580b1e00d986 */ /* 0x000fe2000c101110 */
[----:B------:R-:W-:-:S03]  /*e2f0*/  ISETP.LT.OR P5, PT, R41, 0x61, !P0 ;  /* 0x000000612900780c */ /* 0x000fc600047a1670 */
[----:B------:R0:W-:Y:S01]  /*e300*/  @!P2 STG.E.U8 desc[UR16][R28.64+0x61], R9 ;  /* 0x000061091c00a986 */ /* 0x0001e2000c101110 */
[----:B------:R-:W-:-:S03]  /*e310*/  ISETP.LT.OR P2, PT, R41, 0x6a, !P1 ;  /* 0x0000006a2900780c */ /* 0x000fc60004f41670 */
[----:B------:R1:W-:Y:S01]  /*e320*/  @!P3 STG.E.U8 desc[UR16][R28.64+0x60], R7 ;  /* 0x000060071c00b986 */ /* 0x0003e2000c101110 */
[----:B------:R-:W-:Y:S02]  /*e330*/  ISETP.LT.OR P3, PT, R41, 0x69, !P1 ;  /* 0x000000692900780c */ /* 0x000fe40004f61670 */
[----:B------:R-:W-:Y:S01]  /*e340*/  F2FP.SATFINITE.E4M3.F32.PACK_AB_MERGE_C R13, RZ, R4, RZ ;  /* 0x00000004ff0d723e */ /* 0x000fe200048070ff */
[----:B------:R1:W-:Y:S01]  /*e350*/  @!P6 STG.E.U8 desc[UR16][R30.64+0x61], R5 ;  /* 0x000061051e00e986 */ /* 0x0003e2000c101110 */
[----:B0-----:R-:W-:-:S03]  /*e360*/  F2FP.SATFINITE.E4M3.F32.PACK_AB_MERGE_C R9, RZ, R3, RZ ;  /* 0x00000003ff09723e */ /* 0x001fc600048070ff */
[----:B------:R-:W-:Y:S01]  /*e370*/  @!P5 STG.E.U8 desc[UR16][R30.64+0x60], R13 ;  /* 0x0000600d1e00d986 */ /* 0x000fe2000c101110 */
[----:B-1----:R-:W-:-:S03]  /*e380*/  F2FP.SATFINITE.E4M3.F32.PACK_AB_MERGE_C R7, RZ, R2, RZ ;  /* 0x00000002ff07723e */ /* 0x002fc600048070ff */
[----:B------:R-:W-:Y:S01]  /*e390*/  @!P2 STG.E.U8 desc[UR16][R28.64+0x69], R9 ;  /* 0x000069091c00a986 */ /* 0x000fe2000c101110 */
[C---:B------:R-:W-:Y:S02]  /*e3a0*/  ISETP.LT.OR P5, PT, R41.reuse, 0x69, !P0 ;  /* 0x000000692900780c */ /* 0x040fe400047a1670 */
[C---:B------:R-:W-:Y:S01]  /*e3b0*/  ISETP.LT.OR P6, PT, R41.reuse, 0x6a, !P0 ;  /* 0x0000006a2900780c */ /* 0x040fe200047c1670 */
[----:B------:R0:W-:Y:S01]  /*e3c0*/  @!P3 STG.E.U8 desc[UR16][R28.64+0x68], R7 ;  /* 0x000068071c00b986 */ /* 0x0001e2000c101110 */
[----:B------:R-:W-:Y:S01]  /*e3d0*/  ISETP.LT.OR P2, PT, R41, 0x72, !P1 ;  /* 0x000000722900780c */ /* 0x000fe20004f41670 */
[----:B------:R-:W-:Y:S01]  /*e3e0*/  FMUL R2, R219, UR20 ;  /* 0x00000014db027c20 */ /* 0x000fe20008400000 */
[----:B------:R-:W-:Y:S02]  /*e3f0*/  ISETP.LT.OR P3, PT, R41, 0x71, !P1 ;  /* 0x000000712900780c */ /* 0x000fe40004f61670 */
[----:B------:R-:W-:Y:S02]  /*e400*/  F2FP.SATFINITE.E4M3.F32.PACK_AB_MERGE_C R11, RZ, R0, RZ ;  /* 0x00000000ff0b723e */ /* 0x000fe400048070ff */
[----:B------:R-:W-:-:S03]  /*e410*/  F2FP.SATFINITE.E4M3.F32.PACK_AB_MERGE_C R5, RZ, R2, RZ ;  /* 0x00000002ff05723e */ /* 0x000fc600048070ff */
[----:B------:R-:W-:Y:S01]  /*e420*/  @!P5 STG.E.U8 desc[UR16][R30.64+0x68], R11 ;  /* 0x0000680b1e00d986 */ /* 0x000fe2000c101110 */
[----:B------:R-:W-:-:S03]  /*e430*/  ISETP.LT.OR P5, PT, R41, 0x71, !P0 ;  /* 0x000000712900780c */ /* 0x000fc600047a1670 */
[----:B------:R-:W-:Y:S01]  /*e440*/  @!P6 STG.E.U8 desc[UR16][R30.64+0x69], R5 ;  /* 0x000069051e00e986 */ /* 0x000fe2000c101110 */
[----:B------:R-:W-:Y:S01]  /*e450*/  ISETP.LT.OR P6, PT, R41, 0x72, !P0 ;  /* 0x000000722900780c */ /* 0x000fe200047c1670 */
[----:B------:R-:W-:-:S05]  /*e460*/  FMUL R0, R221, UR20 ;  /* 0x00000014dd007c20 */ /* 0x000fca0008400000 */
[----:B0-----:R-:W-:-:S05]  /*e470*/  F2FP.SATFINITE.E4M3.F32.PACK_AB_MERGE_C R7, RZ, R0, RZ ;  /* 0x00000000ff07723e */ /* 0x001fca00048070ff */
[----:B------:R0:W-:Y:S01]  /*e480*/  @!P3 STG.E.U8 desc[UR16][R28.64+0x70], R7 ;  /* 0x000070071c00b986 */ /* 0x0001e2000c101110 */
[C---:B------:R-:W-:Y:S02]  /*e490*/  ISETP.LT.OR P3, PT, R41.reuse, 0x79, !P0 ;  /* 0x000000792900780c */ /* 0x040fe40004761670 */
[----:B------:R-:W-:Y:S01]  /*e4a0*/  ISETP.LT.OR P0, PT, R41, 0x7a, !P0 ;  /* 0x0000007a2900780c */ /* 0x000fe20004701670 */
[----:B--2---:R-:W-:-:S05]  /*e4b0*/  FMUL R3, R220, UR20 ;  /* 0x00000014dc037c20 */ /* 0x004fca0008400000 */
[----:B------:R-:W-:-:S05]  /*e4c0*/  F2FP.SATFINITE.E4M3.F32.PACK_AB_MERGE_C R9, RZ, R3, RZ ;  /* 0x00000003ff09723e */ /* 0x000fca00048070ff */
[----:B------:R1:W-:Y:S01]  /*e4d0*/  @!P2 STG.E.U8 desc[UR16][R28.64+0x71], R9 ;  /* 0x000071091c00a986 */ /* 0x0003e2000c101110 */
[C---:B------:R-:W-:Y:S02]  /*e4e0*/  ISETP.LT.OR P2, PT, R41.reuse, 0x79, !P1 ;  /* 0x000000792900780c */ /* 0x040fe40004f41670 */
[----:B------:R-:W-:Y:S01]  /*e4f0*/  ISETP.LT.OR P1, PT, R41, 0x7a, !P1 ;  /* 0x0000007a2900780c */ /* 0x000fe20004f21670 */
[----:B------:R-:W-:-:S05]  /*e500*/  FMUL R0, R222, UR20 ;  /* 0x00000014de007c20 */ /* 0x000fca0008400000 */
[----:B------:R-:W-:-:S05]  /*e510*/  F2FP.SATFINITE.E4M3.F32.PACK_AB_MERGE_C R13, RZ, R0, RZ ;  /* 0x00000000ff0d723e */ /* 0x000fca00048070ff */
[----:B------:R2:W-:Y:S01]  /*e520*/  @!P5 STG.E.U8 desc[UR16][R30.64+0x70], R13 ;  /* 0x0000700d1e00d986 */ /* 0x0005e2000c101110 */
[----:B------:R-:W-:Y:S01]  /*e530*/  FMUL R0, R223, UR20 ;  /* 0x00000014df007c20 */ /* 0x000fe20008400000 */
[----:B---3--:R-:W-:Y:S01]  /*e540*/  FMUL R2, R225, UR20 ;  /* 0x00000014e1027c20 */ /* 0x008fe20008400000 */
[----:B----4-:R-:W-:-:S03]  /*e550*/  FMUL R3, R224, UR20 ;  /* 0x00000014e0037c20 */ /* 0x010fc60008400000 */
[----:B0-----:R-:W-:Y:S01]  /*e560*/  F2FP.SATFINITE.E4M3.F32.PACK_AB_MERGE_C R7, RZ, R0, RZ ;  /* 0x00000000ff07723e */ /* 0x001fe200048070ff */
[----:B------:R-:W-:Y:S01]  /*e570*/  FMUL R4, R226, UR20 ;  /* 0x00000014e2047c20 */ /* 0x000fe20008400000 */
[----:B------:R-:W-:Y:S01]  /*e580*/  FMUL R5, R227, UR20 ;  /* 0x00000014e3057c20 */ /* 0x000fe20008400000 */
[----:B-1----:R-:W-:Y:S02]  /*e590*/  F2FP.SATFINITE.E4M3.F32.PACK_AB_MERGE_C R9, RZ, R2, RZ ;  /* 0x00000002ff09723e */ /* 0x002fe400048070ff */
[----:B------:R-:W-:Y:S02]  /*e5a0*/  F2FP.SATFINITE.E4M3.F32.PACK_AB_MERGE_C R3, RZ, R3, RZ ;  /* 0x00000003ff03723e */ /* 0x000fe400048070ff */
[----:B------:R-:W-:Y:S02]  /*e5b0*/  F2FP.SATFINITE.E4M3.F32.PACK_AB_MERGE_C R11, RZ, R4, RZ ;  /* 0x00000004ff0b723e */ /* 0x000fe400048070ff */
[----:B------:R-:W-:Y:S01]  /*e5c0*/  F2FP.SATFINITE.E4M3.F32.PACK_AB_MERGE_C R5, RZ, R5, RZ ;  /* 0x00000005ff05723e */ /* 0x000fe200048070ff */
[----:B------:R2:W-:Y:S04]  /*e5d0*/  @!P6 STG.E.U8 desc[UR16][R30.64+0x71], R7 ;  /* 0x000071071e00e986 */ /* 0x0005e8000c101110 */
[----:B------:R2:W-:Y:S04]  /*e5e0*/  @!P2 STG.E.U8 desc[UR16][R28.64+0x78], R9 ;  /* 0x000078091c00a986 */ /* 0x0005e8000c101110 */
[----:B------:R2:W-:Y:S04]  /*e5f0*/  @!P1 STG.E.U8 desc[UR16][R28.64+0x79], R3 ;  /* 0x000079031c009986 */ /* 0x0005e8000c101110 */
[----:B------:R2:W-:Y:S04]  /*e600*/  @!P3 STG.E.U8 desc[UR16][R30.64+0x78], R11 ;  /* 0x0000780b1e00b986 */ /* 0x0005e8000c101110 */
[----:B------:R2:W-:Y:S02]  /*e610*/  @!P0 STG.E.U8 desc[UR16][R30.64+0x79], R5 ;  /* 0x000079051e008986 */ /* 0x0005e4000c101110 */
.L_x_295:
[----:B------:R-:W-:Y:S05]  /*e620*/  BSYNC B0 ;  /* 0x0000000000007941 */ /* 0x000fea0003800000 */
.L_x_37:
[----:B0-2---:R-:W2:Y:S04]  /*e630*/  LDL.LU R3, [R1+0x80] ;  /* 0x0000800001037983 */ /* 0x005ea80000300800 */
[----:B-----5:R-:W2:Y:S01]  /*e640*/  LDL.LU R2, [R1+0x84] ;  /* 0x0000840001027983 */ /* 0x020ea20000300800 */
[----:B------:R-:W-:Y:S01]  /*e650*/  ULDC UR6, c[0x0][0xc] ;  /* 0x0000030000067ab9 */ /* 0x000fe20000000800 */
[----:B------:R-:W-:Y:S01]  /*e660*/  ULDC UR7, c[0x0][0x10] ;  /* 0x0000040000077ab9 */ /* 0x000fe20000000800 */
[----:B------:R-:W2:Y:S01]  /*e670*/  LDC R5, c[0x0][0x14] ;  /* 0x00000500ff057b82 */ /* 0x000ea20000000800 */
[----:B------:R-:W-:Y:S01]  /*e680*/  UIMAD.WIDE.U32 UR6, UR6, UR7, URZ ;  /* 0x00000007060672a5 */ /* 0x000fe2000f8e003f */
[----:B------:R-:W-:Y:S01]  /*e690*/  PRMT R0, RZ, 0x7610, R0 ;  /* 0x00007610ff007816 */ /* 0x000fe20000000000 */
[----:B------:R-:W-:-:S04]  /*e6a0*/  UMOV UR22, 0xffffffff ;  /* 0xffffffff00167882 */ /* 0x000fc80000000000 */
[----:B--2---:R-:W-:-:S04]  /*e6b0*/  IMAD.WIDE.U32 R2, R5, UR6, R2 ;  /* 0x0000000605027c25 */ /* 0x004fc8000f8e0002 */
[----:B------:R-:W-:Y:S01]  /*e6c0*/  IMAD R5, R5, UR7, RZ ;  /* 0x0000000705057c24 */ /* 0x000fe2000f8e02ff */
[----:B------:R-:W-:Y:S01]  /*e6d0*/  ULDC.64 UR6, c[0x0][0x650] ;  /* 0x0001940000067ab9 */ /* 0x000fe20000000a00 */
[----:B------:R-:W-:Y:S01]  /*e6e0*/  IMAD.MOV.U32 R19, RZ, RZ, R2 ;  /* 0x000000ffff137224 */ /* 0x000fe200078e0002 */
[----:B------:R-:W-:Y:S01]  /*e6f0*/  ISETP.GE.U32.AND P0, PT, R2, UR6, PT ;  /* 0x0000000602007c0c */ /* 0x000fe2000bf06070 */
[----:B------:R-:W-:Y:S02]  /*e700*/  IMAD.IADD R22, R3, 0x1, R5 ;  /* 0x0000000103167824 */ /* 0x000fe400078e0205 */
[----:B------:R-:W-:-:S03]  /*e710*/  IMAD.MOV.U32 R2, RZ, RZ, -0x1 ;  /* 0xffffffffff027424 */ /* 0x000fc600078e00ff */
[----:B------:R0:W-:Y:S01]  /*e720*/  STL [R1+0x80], R22 ;  /* 0x0000801601007387 */ /* 0x0001e20000100800 */
[----:B------:R-:W-:-:S03]  /*e730*/  ISETP.GE.U32.AND.EX P0, PT, R22, UR7, PT, P0 ;  /* 0x0000000716007c0c */ /* 0x000fc6000bf06100 */
[----:B------:R0:W-:Y:S04]  /*e740*/  STL [R1+0x84], R19 ;  /* 0x0000841301007387 */ /* 0x0001e80000100800 */
[----:B------:R0:W-:Y:S06]  /*e750*/  STL [R1+0x88], R2 ;  /* 0x0000880201007387 */ /* 0x0001ec0000100800 */
[----:B------:R-:W-:Y:S05]  /*e760*/  @P0 BRA `(.L_x_296) ;  /* 0x00000004006c0947 */ /* 0x000fea0003800000 */
[----:B------:R-:W2:Y:S01]  /*e770*/  S2R R14, SR_CTAID.X ;  /* 0x00000000000e7919 */ /* 0x000ea20000002500 */
[----:B------:R-:W5:Y:S01]  /*e780*/  LDC.64 R8, c[0x0][0x628] ;  /* 0x00018a00ff087b82 */ /* 0x000f620000000a00 */
[----:B------:R-:W-:Y:S01]  /*e790*/  ULDC UR6, c[0x0][0x150] ;  /* 0x0000540000067ab9 */ /* 0x000fe20000000800 */
[----:B------:R-:W-:Y:S01]  /*e7a0*/  IMAD.MOV.U32 R6, RZ, RZ, R19 ;  /* 0x000000ffff067224 */ /* 0x000fe200078e0013 */
[----:B------:R-:W0:Y:S01]  /*e7b0*/  S2R R16, SR_CTAID.Y ;  /* 0x0000000000107919 */ /* 0x000e220000002600 */
[----:B------:R-:W-:-:S04]  /*e7c0*/  IMAD.MOV.U32 R7, RZ, RZ, R22 ;  /* 0x000000ffff077224 */ /* 0x000fc800078e0016 */
[----:B------:R-:W0:Y:S08]  /*e7d0*/  LDC R17, c[0x0][0x144] ;  /* 0x00005100ff117b82 */ /* 0x000e300000000800 */
[----:B------:R-:W0:Y:S08]  /*e7e0*/  LDC R10, c[0x0][0x630] ;  /* 0x00018c00ff0a7b82 */ /* 0x000e300000000800 */
[----:B------:R-:W0:Y:S01]  /*e7f0*/  LDC.64 R12, c[0x0][0x620] ;  /* 0x00018800ff0c7b82 */ /* 0x000e220000000a00 */
[----:B-----5:R-:W-:-:S04]  /*e800*/  ISETP.NE.U32.AND P0, PT, R8, RZ, PT ;  /* 0x000000ff0800720c */ /* 0x020fc80003f05070 */
[----:B------:R-:W-:Y:S02]  /*e810*/  ISETP.NE.AND.EX P0, PT, R9, RZ, PT, P0 ;  /* 0x000000ff0900720c */ /* 0x000fe40003f05300 */
[----:B--2---:R-:W-:-:S05]  /*e820*/  I2FP.F32.U32 R0, R14 ;  /* 0x0000000e00007245 */ /* 0x004fca0000201000 */
[----:B------:R-:W-:-:S04]  /*e830*/  FMUL R0, R0, UR6 ;  /* 0x0000000600007c20 */ /* 0x000fc80008400000 */
[----:B------:R2:W0:Y:S02]  /*e840*/  F2I.U32.TRUNC.NTZ R15, R0 ;  /* 0x00000000000f7305 */ /* 0x000424000020f000 */
[----:B------:R-:W-:Y:S05]  /*e850*/  @!P0 BRA `(.L_x_297) ;  /* 0x0000000000288947 */ /* 0x000fea0003800000 */
[----:B--2---:R-:W2:Y:S02]  /*e860*/  LDC R0, c[0x0][0x634] ;  /* 0x00018d00ff007b82 */ /* 0x004ea40000000800 */
[----:B--2---:R-:W-:-:S05]  /*e870*/  IADD3 R7, P0, R19, R0, RZ ;  /* 0x0000000013077210 */ /* 0x004fca0007f1e0ff */
[----:B------:R-:W-:-:S04]  /*e880*/  IMAD.X R11, RZ, RZ, R22, P0 ;  /* 0x000000ffff0b7224 */ /* 0x000fc800000e0616 */
[----:B0-----:R-:W-:-:S04]  /*e890*/  IMAD.WIDE.U32 R2, R11, R8, RZ ;  /* 0x000000080b027225 */ /* 0x001fc800078e00ff */
[----:B------:R-:W-:-:S04]  /*e8a0*/  IMAD.WIDE.U32 R4, P0, R7, R9, R2 ;  /* 0x0000000907047225 */ /* 0x000fc80007800002 */
[----:B------:R-:W-:-:S04]  /*e8b0*/  IMAD.WIDE.U32 R2, R7, R8, RZ ;  /* 0x0000000807027225 */ /* 0x000fc800078e00ff */
[----:B------:R-:W-:Y:S01]  /*e8c0*/  IMAD.X R7, RZ, RZ, RZ, P0 ;  /* 0x000000ffff077224 */ /* 0x000fe200000e06ff */
[----:B------:R-:W-:Y:S01]  /*e8d0*/  IADD3 RZ, P0, R3, R4, RZ ;  /* 0x0000000403ff7210 */ /* 0x000fe20007f1e0ff */
[----:B------:R-:W-:-:S04]  /*e8e0*/  IMAD.MOV.U32 R6, RZ, RZ, R5 ;  /* 0x000000ffff067224 */ /* 0x000fc800078e0005 */
[----:B------:R-:W-:-:S08]  /*e8f0*/  IMAD.WIDE.U32.X R6, R11, R9, R6, P0 ;  /* 0x000000090b067225 */ /* 0x000fd000000e0406 */
.L_x_297:
[-CC-:B01----:R-:W-:Y:S01]  /*e900*/  SHF.R.U64 R24, R6, R10.reuse, R7.reuse ;  /* 0x0000000a06187219 */ /* 0x183fe20000001207 */
[----:B------:R-:W0:Y:S01]  /*e910*/  LDC.64 R20, c[0x0][0x640] ;  /* 0x00019000ff147b82 */ /* 0x000e220000000a00 */
[----:B--2---:R-:W-:Y:S01]  /*e920*/  SHF.R.U32.HI R0, RZ, R10, R7 ;  /* 0x0000000aff007219 */ /* 0x004fe20000011607 */
[----:B------:R-:W-:Y:S01]  /*e930*/  IMAD.MOV.U32 R2, RZ, RZ, R19 ;  /* 0x000000ffff027224 */ /* 0x000fe200078e0013 */
[----:B------:R-:W-:Y:S01]  /*e940*/  IADD3 R5, P0, RZ, -R24, RZ ;  /* 0x80000018ff057210 */ /* 0x000fe20007f1e0ff */
[----:B------:R-:W-:Y:S01]  /*e950*/  IMAD.MOV R15, RZ, RZ, -R15 ;  /* 0x000000ffff0f7224 */ /* 0x000fe200078e0a0f */
[----:B------:R-:W-:Y:S01]  /*e960*/  ULDC UR6, c[0x0][0x154] ;  /* 0x0000550000067ab9 */ /* 0x000fe20000000800 */
[----:B------:R-:W-:Y:S02]  /*e970*/  IMAD.MOV.U32 R7, RZ, RZ, 0x1 ;  /* 0x00000001ff077424 */ /* 0x000fe400078e00ff */
[----:B------:R-:W1:Y:S01]  /*e980*/  LDC R4, c[0x0][0x618] ;  /* 0x00018600ff047b82 */ /* 0x000e620000000800 */
[----:B------:R-:W-:-:S02]  /*e990*/  IMAD.X R3, RZ, RZ, ~R0, P0 ;  /* 0x000000ffff037224 */ /* 0x000fc400000e0e00 */
[----:B------:R-:W-:Y:S02]  /*e9a0*/  IMAD R15, R17, R15, R14 ;  /* 0x0000000f110f7224 */ /* 0x000fe400078e020e */
[-C--:B------:R-:W-:Y:S02]  /*e9b0*/  IMAD R0, R3, R12.reuse, RZ ;  /* 0x0000000c03007224 */ /* 0x080fe400078e02ff */
[----:B------:R-:W-:Y:S01]  /*e9c0*/  IMAD.MOV.U32 R3, RZ, RZ, R22 ;  /* 0x000000ffff037224 */ /* 0x000fe200078e0016 */
[----:B------:R-:W2:Y:S01]  /*e9d0*/  LDC R6, c[0x0][0x608] ;  /* 0x00018200ff067b82 */ /* 0x000ea20000000800 */
[----:B------:R-:W-:-:S04]  /*e9e0*/  IMAD.WIDE.U32 R2, R5, R12, R2 ;  /* 0x0000000c05027225 */ /* 0x000fc800078e0002 */
[----:B------:R-:W-:-:S03]  /*e9f0*/  IMAD R5, R5, R13, R0 ;  /* 0x0000000d05057224 */ /* 0x000fc600078e0200 */
[----:B------:R-:W5:Y:S01]  /*ea00*/  LDC R18, c[0x0][0x658] ;  /* 0x00019600ff127b82 */ /* 0x000f620000000800 */
[----:B------:R-:W-:Y:S01]  /*ea10*/  I2FP.F32.U32 R0, R16 ;  /* 0x0000001000007245 */ /* 0x000fe20000201000 */
[----:B------:R-:W-:Y:S01]  /*ea20*/  IMAD.IADD R3, R3, 0x1, R5 ;  /* 0x0000000103037824 */ /* 0x000fe200078e0205 */
[----:B0-----:R-:W-:Y:S01]  /*ea30*/  ISETP.NE.U32.AND P0, PT, R20, RZ, PT ;  /* 0x000000ff1400720c */ /* 0x001fe20003f05070 */
[----:B------:R-:W-:Y:S02]  /*ea40*/  IMAD.MOV.U32 R5, RZ, RZ, -0x1 ;  /* 0xffffffffff057424 */ /* 0x000fe400078e00ff */
[----:B------:R-:W-:Y:S02]  /*ea50*/  FMUL R0, R0, UR6 ;  /* 0x0000000600007c20 */ /* 0x000fe40008400000 */
[----:B------:R-:W0:Y:S01]  /*ea60*/  LDC R13, c[0x0][0x148] ;  /* 0x00005200ff0d7b82 */ /* 0x000e220000000800 */
[----:B-1----:R-:W-:Y:S01]  /*ea70*/  SHF.R.U64 R10, R2, R4, R3 ;  /* 0x00000004020a7219 */ /* 0x002fe20000001203 */
[----:B------:R1:W0:Y:S01]  /*ea80*/  F2I.U32.TRUNC.NTZ R12, R0 ;  /* 0x00000000000c7305 */ /* 0x000222000020f000 */
[----:B------:R-:W-:-:S02]  /*ea90*/  ISETP.NE.AND.EX P0, PT, R21, RZ, PT, P0 ;  /* 0x000000ff1500720c */ /* 0x000fc40003f05300 */
[----:B------:R-:W-:-:S03]  /*eaa0*/  SHF.R.U32.HI R3, RZ, R4, R3 ;  /* 0x00000004ff037219 */ /* 0x000fc60000011603 */
[----:B------:R-:W0:Y:S01]  /*eab0*/  LDC R14, c[0x0][0x600] ;  /* 0x00018000ff0e7b82 */ /* 0x000e220000000800 */
[-CC-:B--2---:R-:W-:Y:S02]  /*eac0*/  SHF.R.U64 R8, R10, R6.reuse, R3.reuse ;  /* 0x000000060a087219 */ /* 0x184fe40000001203 */
[----:B------:R-:W-:-:S05]  /*ead0*/  SHF.R.U32.HI R3, RZ, R6, R3 ;  /* 0x00000006ff037219 */ /* 0x000fca0000011603 */
[----:B------:R-:W2:Y:S01]  /*eae0*/  LDC R19, c[0x0][0x648] ;  /* 0x00019200ff137b82 */ /* 0x000ea20000000800 */
[-CC-:B-----5:R-:W-:Y:S02]  /*eaf0*/  SHF.R.U64 R11, R8, R18.reuse, R3.reuse ;  /* 0x00000012080b7219 */ /* 0x1a0fe40000001203 */
[-C--:B------:R-:W-:Y:S02]  /*eb00*/  SHF.L.U32 R5, R5, R18.reuse, RZ ;  /* 0x0000001205057219 */ /* 0x080fe400000006ff */
[-C--:B------:R-:W-:Y:S01]  /*eb10*/  SHF.R.U32.HI R3, RZ, R18.reuse, R3 ;  /* 0x00000012ff037219 */ /* 0x080fe20000011603 */
[----:B------:R-:W-:Y:S01]  /*eb20*/  IMAD.MOV.U32 R2, RZ, RZ, R11 ;  /* 0x000000ffff027224 */ /* 0x000fe200078e000b */
[----:B------:R-:W-:Y:S01]  /*eb30*/  SHF.L.U32 R40, R7, R18, RZ ;  /* 0x0000001207287219 */ /* 0x000fe200000006ff */
[----:B------:R-:W0:Y:S01]  /*eb40*/  LDC R22, c[0x0][0x638] ;  /* 0x00018e00ff167b82 */ /* 0x000e220000000800 */
[----:B------:R-:W-:-:S07]  /*eb50*/  LOP3.LUT R17, RZ, R5, RZ, 0x33, !PT ;  /* 0x00000005ff117212 */ /* 0x000fce00078e33ff */
[----:B------:R-:W0:Y:S01]  /*eb60*/  LDC R23, c[0x0][0x610] ;  /* 0x00018400ff177b82 */ /* 0x000e220000000800 */
[----:B-1----:R-:W-:Y:S05]  /*eb70*/  @!P0 BRA `(.L_x_298) ;  /* 0x0000000000288947 */ /* 0x002fea0003800000 */
        /* <DEDUP_REMOVED lines=10> */
.L_x_298:
[----:B--2---:R-:W-:Y:S01]  /*ec20*/  SHF.R.U64 R0, R2, R19, R3 ;  /* 0x0000001302007219 */ /* 0x004fe20000001203 */
[----:B0-----:R-:W-:Y:S01]  /*ec30*/  VIADD R3, R14, 0xffffffff ;  /* 0xffffffff0e037836 */ /* 0x001fe20000000000 */
[----:B------:R-:W-:Y:S01]  /*ec40*/  LOP3.LUT R5, R8, R17, RZ, 0xc0, !PT ;  /* 0x0000001108057212 */ /* 0x000fe200078ec0ff */
[----:B------:R-:W-:Y:S01]  /*ec50*/  IMAD.MOV R12, RZ, RZ, -R12 ;  /* 0x000000ffff0c7224 */ /* 0x000fe200078e0a0c */
[----:B------:R-:W-:Y:S01]  /*ec60*/  R2UR UR22, R24 ;  /* 0x00000000181672ca */ /* 0x000fe200000e0000 */
[----:B------:R-:W-:Y:S01]  /*ec70*/  IMAD.MOV R2, RZ, RZ, -R0 ;  /* 0x000000ffff027224 */ /* 0x000fe200078e0a00 */
[----:B------:R-:W-:Y:S01]  /*ec80*/  LOP3.LUT R3, R10, R3, RZ, 0xc0, !PT ;  /* 0x000000030a037212 */ /* 0x000fe200078ec0ff */
[----:B------:R-:W-:Y:S02]  /*ec90*/  IMAD R40, R40, R0, R5 ;  /* 0x0000000028287224 */ /* 0x000fe400078e0205 */
[----:B------:R-:W-:Y:S02]  /*eca0*/  @P4 IMAD R15, R13, R12, R16 ;  /* 0x0000000c0d0f4224 */ /* 0x000fe400078e0210 */
[----:B------:R-:W-:-:S02]  /*ecb0*/  IMAD R0, R2, R22, R11 ;  /* 0x0000001602007224 */ /* 0x000fc400078e020b */
[----:B------:R-:W-:Y:S02]  /*ecc0*/  IMAD R40, R40, R23, R15 ;  /* 0x0000001728287224 */ /* 0x000fe400078e020f */
[----:B------:R-:W-:Y:S02]  /*ecd0*/  IMAD R3, R0, R14, R3 ;  /* 0x0000000e00037224 */ /* 0x000fe400078e0203 */
[----:B------:R-:W-:-:S03]  /*ece0*/  IMAD.MOV.U32 R0, RZ, RZ, 0x1 ;  /* 0x00000001ff007424 */ /* 0x000fc600078e00ff */
[----:B------:R-:W-:Y:S02]  /*ecf0*/  SEL R2, R3, R40, !P4 ;  /* 0x0000002803027207 */ /* 0x000fe40006000000 */
[----:B------:R-:W-:-:S03]  /*ed00*/  SEL R40, R40, R3, !P4 ;  /* 0x0000000328287207 */ /* 0x000fc60006000000 */
[----:B------:R2:W-:Y:S04]  /*ed10*/  STL [R1+0x88], R2 ;  /* 0x0000880201007387 */ /* 0x0005e80000100800 */
.L_x_296:
[----:B------:R0:W-:Y:S01]  /*ed20*/  STL [R1+0x8c], R40 ;  /* 0x00008c2801007387 */ /* 0x0001e20000100800 */
[----:B------:R-:W-:-:S13]  /*ed30*/  LOP3.LUT P0, RZ, R0, 0xff, RZ, 0xc0, !PT ;  /* 0x000000ff00ff7812 */ /* 0x000fda000780c0ff */
[----:B0-----:R-:W-:Y:S05]  /*ed40*/  @P0 BRA `(.L_x_299) ;  /* 0xffffff2400600947 */ /* 0x001fea000383ffff */
[----:B------:R-:W-:Y:S05]  /*ed50*/  EXIT ;  /* 0x000000000000794d */ /* 0x000fea0003800000 */
.L_x_7:
[----:B------:R-:W2:Y:S01]  /*ed60*/  LDL R22, [R1+0x84] ;  /* 0x0000840001167983 */ /* 0x000ea20000100800 */
[----:B------:R-:W-:-:S03]  /*ed70*/  ULDC.64 UR4, c[0x0][0x650] ;  /* 0x0001940000047ab9 */ /* 0x000fc60000000a00 */
[----:B0-----:R-:W3:Y:S01]  /*ed80*/  LDL R23, [R1+0x80] ;  /* 0x0000800001177983 */ /* 0x001ee20000100800 */
[----:B------:R-:W-:Y:S01]  /*ed90*/  PRMT R4, RZ, 0x7610, R4 ;  /* 0x00007610ff047816 */ /* 0x000fe20000000004 */
[----:B------:R-:W-:Y:S02]  /*eda0*/  IMAD.MOV.U32 R5, RZ, RZ, -0x1 ;  /* 0xffffffffff057424 */ /* 0x000fe400078e00ff */
[----:B------:R-:W-:Y:S02]  /*edb0*/  IMAD.MOV.U32 R7, RZ, RZ, -0x1 ;  /* 0xffffffffff077424 */ /* 0x000fe400078e00ff */
[----:B------:R-:W-:Y:S01]  /*edc0*/  IMAD.MOV.U32 R6, RZ, RZ, -0x1 ;  /* 0xffffffffff067424 */ /* 0x000fe200078e00ff */
[----:B--2---:R-:W-:-:S04]  /*edd0*/  ISETP.GE.U32.AND P0, PT, R22, UR4, PT ;  /* 0x0000000416007c0c */ /* 0x004fc8000bf06070 */
[----:B---3--:R-:W-:-:S13]  /*ede0*/  ISETP.GE.U32.AND.EX P0, PT, R23, UR5, PT, P0 ;  /* 0x0000000517007c0c */ /* 0x008fda000bf06100 */
[----:B------:R-:W-:Y:S05]  /*edf0*/  @P0 BRA `(.L_x_300) ;  /* 0x00000004002c0947 */ /* 0x000fea0003800000 */
[----:B------:R-:W0:Y:S01]  /*ee00*/  LDC.64 R14, c[0x0][0x628] ;  /* 0x00018a00ff0e7b82 */ /* 0x000e220000000a00 */
[----:B------:R-:W-:Y:S02]  /*ee10*/  IMAD.MOV.U32 R8, RZ, RZ, R22 ;  /* 0x000000ffff087224 */ /* 0x000fe400078e0016 */
[----:B------:R-:W-:-:S05]  /*ee20*/  IMAD.MOV.U32 R9, RZ, RZ, R23 ;  /* 0x000000ffff097224 */ /* 0x000fca00078e0017 */
[----:B------:R-:W1:Y:S08]  /*ee30*/  LDC R10, c[0x0][0x630] ;  /* 0x00018c00ff0a7b82 */ /* 0x000e700000000800 */
[----:B------:R-:W2:Y:S01]  /*ee40*/  LDC.64 R16, c[0x0][0x620] ;  /* 0x00018800ff107b82 */ /* 0x000ea20000000a00 */
[----:B0-----:R-:W-:-:S04]  /*ee50*/  ISETP.NE.U32.AND P0, PT, R14, RZ, PT ;  /* 0x000000ff0e00720c */ /* 0x001fc80003f05070 */
[----:B------:R-:W-:-:S13]  /*ee60*/  ISETP.NE.AND.EX P0, PT, R15, RZ, PT, P0 ;  /* 0x000000ff0f00720c */ /* 0x000fda0003f05300 */
[----:B-12---:R-:W-:Y:S05]  /*ee70*/  @!P0 BRA `(.L_x_301) ;  /* 0x0000000000288947 */ /* 0x006fea0003800000 */
[----:B------:R-:W0:Y:S02]  /*ee80*/  LDC R4, c[0x0][0x634] ;  /* 0x00018d00ff047b82 */ /* 0x000e240000000800 */
[----:B0-----:R-:W-:-:S05]  /*ee90*/  IADD3 R9, P0, R22, R4, RZ ;  /* 0x0000000416097210 */ /* 0x001fca0007f1e0ff */
        /* <DEDUP_REMOVED lines=8> */
.L_x_301:
[----:B------:R-:W0:Y:S01]  /*ef20*/  LDC.64 R20, c[0x0][0x640] ;  /* 0x00019000ff147b82 */ /* 0x000e220000000a00 */
[-CC-:B------:R-:W-:Y:S02]  /*ef30*/  SHF.R.U64 R14, R8, R10.reuse, R9.reuse ;  /* 0x0000000a080e7219 */ /* 0x180fe40000001209 */
[----:B------:R-:W-:Y:S02]  /*ef40*/  SHF.R.U32.HI R4, RZ, R10, R9 ;  /* 0x0000000aff047219 */ /* 0x000fe40000011609 */
[----:B------:R-:W-:-:S03]  /*ef50*/  IADD3 R7, P0, RZ, -R14, RZ ;  /* 0x8000000eff077210 */ /* 0x000fc60007f1e0ff */
[----:B------:R-:W1:Y:S02]  /*ef60*/  LDC R8, c[0x0][0x618] ;  /* 0x00018600ff087b82 */ /* 0x000e640000000800 */
[----:B------:R-:W-:Y:S02]  /*ef70*/  IMAD.X R5, RZ, RZ, ~R4, P0 ;  /* 0x000000ffff057224 */ /* 0x000fe400000e0e04 */
[----:B------:R-:W-:Y:S02]  /*ef80*/  IMAD.MOV.U32 R4, RZ, RZ, R22 ;  /* 0x000000ffff047224 */ /* 0x000fe400078e0016 */
[-C--:B------:R-:W-:Y:S02]  /*ef90*/  IMAD R6, R5, R16.reuse, RZ ;  /* 0x0000001005067224 */ /* 0x080fe400078e02ff */
[----:B------:R-:W2:Y:S01]  /*efa0*/  LDC R18, c[0x0][0x608] ;  /* 0x00018200ff127b82 */ /* 0x000ea20000000800 */
[----:B------:R-:W-:Y:S02]  /*efb0*/  IMAD.MOV.U32 R5, RZ, RZ, R23 ;  /* 0x000000ffff057224 */ /* 0x000fe400078e0017 */
[----:B------:R-:W-:-:S05]  /*efc0*/  IMAD.WIDE.U32 R4, R7, R16, R4 ;  /* 0x0000001007047225 */ /* 0x000fca00078e0004 */
[----:B------:R-:W3:Y:S01]  /*efd0*/  LDC R19, c[0x0][0x658] ;  /* 0x00019600ff137b82 */ /* 0x000ee20000000800 */
[----:B------:R-:W-:Y:S01]  /*efe0*/  IMAD R7, R7, R17, R6 ;  /* 0x0000001107077224 */ /* 0x000fe200078e0206 */
[----:B0-----:R-:W-:Y:S01]  /*eff0*/  ISETP.NE.U32.AND P0, PT, R20, RZ, PT ;  /* 0x000000ff1400720c */ /* 0x001fe20003f05070 */
[----:B------:R-:W-:Y:S02]  /*f000*/  IMAD.MOV.U32 R6, RZ, RZ, -0x1 ;  /* 0xffffffffff067424 */ /* 0x000fe400078e00ff */
[----:B------:R-:W-:Y:S01]  /*f010*/  IMAD.IADD R5, R5, 0x1, R7 ;  /* 0x0000000105057824 */ /* 0x000fe200078e0207 */
[----:B------:R-:W-:Y:S02]  /*f020*/  ISETP.NE.AND.EX P0, PT, R21, RZ, PT, P0 ;  /* 0x000000ff1500720c */ /* 0x000fe40003f05300 */
[----:B------:R-:W0:Y:S02]  /*f030*/  LDC R17, c[0x0][0x600] ;  /* 0x00018000ff117b82 */ /* 0x000e240000000800 */
[----:B-1----:R-:W-:-:S02]  /*f040*/  SHF.R.U64 R10, R4, R8, R5 ;  /* 0x00000008040a7219 */ /* 0x002fc40000001205 */
[----:B------:R-:W-:-:S04]  /*f050*/  SHF.R.U32.HI R5, RZ, R8, R5 ;  /* 0x00000008ff057219 */ /* 0x000fc80000011605 */
[----:B------:R-:W1:Y:S01]  /*f060*/  LDC R22, c[0x0][0x648] ;  /* 0x00019200ff167b82 */ /* 0x000e620000000800 */
[-CC-:B--2---:R-:W-:Y:S02]  /*f070*/  SHF.R.U64 R15, R10, R18.reuse, R5.reuse ;  /* 0x000000120a0f7219 */ /* 0x184fe40000001205 */
[----:B------:R-:W-:Y:S01]  /*f080*/  SHF.R.U32.HI R4, RZ, R18, R5 ;  /* 0x00000012ff047219 */ /* 0x000fe20000011605 */
[----:B------:R-:W-:-:S04]  /*f090*/  IMAD.MOV.U32 R18, RZ, RZ, 0x1 ;  /* 0x00000001ff127424 */ /* 0x000fc800078e00ff */
[----:B------:R-:W2:Y:S01]  /*f0a0*/  LDC R23, c[0x0][0x638] ;  /* 0x00018e00ff177b82 */ /* 0x000ea20000000800 */
[-CC-:B---3--:R-:W-:Y:S02]  /*f0b0*/  SHF.R.U64 R16, R15, R19.reuse, R4.reuse ;  /* 0x000000130f107219 */ /* 0x188fe40000001204 */
[-C--:B------:R-:W-:Y:S02]  /*f0c0*/  SHF.L.U32 R6, R6, R19.reuse, RZ ;  /* 0x0000001306067219 */ /* 0x080fe400000006ff */
[----:B------:R-:W-:Y:S01]  /*f0d0*/  SHF.R.U32.HI R5, RZ, R19, R4 ;  /* 0x00000013ff057219 */ /* 0x000fe20000011604 */
[----:B------:R-:W-:Y:S01]  /*f0e0*/  IMAD.MOV.U32 R4, RZ, RZ, R16 ;  /* 0x000000ffff047224 */ /* 0x000fe200078e0010 */
[----:B------:R-:W-:Y:S01]  /*f0f0*/  LOP3.LUT R24, RZ, R6, RZ, 0x33, !PT ;  /* 0x00000006ff187212 */ /* 0x000fe200078e33ff */
[----:B------:R-:W3:Y:S01]  /*f100*/  LDC R25, c[0x0][0x610] ;  /* 0x00018400ff197b82 */ /* 0x000ee20000000800 */
[----:B------:R-:W-:Y:S05]  /*f110*/  @!P0 BRA `(.L_x_302) ;  /* 0x0000000000288947 */ /* 0x000fea0003800000 */
        /* <DEDUP_REMOVED lines=10> */
.L_x_302:
[----:B-1----:R-:W-:Y:S01]  /*f1c0*/  SHF.R.U64 R4, R4, R22, R5 ;  /* 0x0000001604047219 */ /* 0x002fe20000001205 */
[----:B0-----:R-:W-:Y:S01]  /*f1d0*/  VIADD R7, R17, 0xffffffff ;  /* 0xffffffff11077836 */ /* 0x001fe20000000000 */
[----:B------:R-:W-:Y:S01]  /*f1e0*/  SHF.L.U32 R18, R18, R19, RZ ;  /* 0x0000001312127219 */ /* 0x000fe200000006ff */
[----:B------:R-:W-:Y:S01]  /*f1f0*/  @P4 IMAD R0, R11, R12, R2 ;  /* 0x0000000c0b004224 */ /* 0x000fe200078e0202 */
[----:B------:R-:W-:Y:S01]  /*f200*/  LOP3.LUT R3, R15, R24, RZ, 0xc0, !PT ;  /* 0x000000180f037212 */ /* 0x000fe200078ec0ff */
[----:B------:R-:W-:Y:S01]  /*f210*/  IMAD.MOV R5, RZ, RZ, -R4 ;  /* 0x000000ffff057224 */ /* 0x000fe200078e0a04 */
[----:B------:R-:W-:Y:S01]  /*f220*/  LOP3.LUT R7, R10, R7, RZ, 0xc0, !PT ;  /* 0x000000070a077212 */ /* 0x000fe200078ec0ff */
[----:B------:R-:W-:Y:S02]  /*f230*/  IMAD.MOV.U32 R6, RZ, RZ, R14 ;  /* 0x000000ffff067224 */ /* 0x000fe400078e000e */
[----:B------:R-:W-:Y:S02]  /*f240*/  IMAD R3, R18, R4, R3 ;  /* 0x0000000412037224 */ /* 0x000fe400078e0203 */
[----:B--2---:R-:W-:-:S02]  /*f250*/  IMAD R2, R5, R23, R16 ;  /* 0x0000001705027224 */ /* 0x004fc400078e0210 */
[----:B---3--:R-:W-:Y:S02]  /*f260*/  IMAD R0, R3, R25, R0 ;  /* 0x0000001903007224 */ /* 0x008fe400078e0200 */
[----:B------:R-:W-:Y:S02]  /*f270*/  IMAD R5, R2, R17, R7 ;  /* 0x0000001102057224 */ /* 0x000fe400078e0207 */
[----:B------:R-:W-:-:S03]  /*f280*/  IMAD.MOV.U32 R4, RZ, RZ, 0x1 ;  /* 0x00000001ff047424 */ /* 0x000fc600078e00ff */
[----:B------:R-:W-:Y:S02]  /*f290*/  SEL R7, R5, R0, !P4 ;  /* 0x0000000005077207 */ /* 0x000fe40006000000 */
[----:B------:R-:W-:-:S07]  /*f2a0*/  SEL R5, R0, R5, !P4 ;  /* 0x0000000500057207 */ /* 0x000fce0006000000 */
.L_x_300:
[----:B------:R-:W-:-:S08]  /*f2b0*/  NOP ;  /* 0x0000000000007918 */ /* 0x000fd00000000000 */
[----:B------:R-:W0:-:S00]  /*f2c0*/  USETMAXREG.DEALLOC.CTAPOOL 0x28 ;  /* 0x00000028000079c8 */ /* 0x000e0000080e0500 */
[----:B------:R-:W-:-:S13]  /*f2d0*/  ISETP.NE.AND P0, PT, RZ, UR8, PT ;  /* 0x00000008ff007c0c */ /* 0x000fda000bf05270 */
[----:B------:R-:W-:Y:S05]  /*f2e0*/  @P0 EXIT ;  /* 0x000000000000094d */ /* 0x000fea0003800000 */
[----:B0-----:R-:W-:Y:S01]  /*f2f0*/  LOP3.LUT P0, RZ, R4, 0xff, RZ, 0xc0, !PT ;  /* 0x000000ff04ff7812 */ /* 0x001fe2000780c0ff */
[----:B------:R-:W-:Y:S02]  /*f300*/  IMAD.MOV.U32 R9, RZ, RZ, 0x1 ;  /* 0x00000001ff097424 */ /* 0x000fe400078e00ff */
[----:B------:R-:W-:-:S10]  /*f310*/  IMAD.MOV.U32 R12, RZ, RZ, RZ ;  /* 0x000000ffff0c7224 */ /* 0x000fd400078e00ff */
[----:B------:R-:W-:Y:S05]  /*f320*/  @!P0 BRA `(.L_x_303) ;  /* 0x0000000c00608947 */ /* 0x000fea0003800000 */
[----:B------:R-:W0:Y:S01]  /*f330*/  S2R R0, SR_CgaCtaId ;  /* 0x0000000000007919 */ /* 0x000e220000008800 */
[----:B------:R-:W-:Y:S01]  /*f340*/  ULDC UR4, c[0x0][0x28c] ;  /* 0x0000a30000047ab9 */ /* 0x000fe20000000800 */
[----:B------:R-:W-:Y:S01]  /*f350*/  ULDC UR6, c[0x0][0x658] ;  /* 0x0001960000067ab9 */ /* 0x000fe20000000800 */
[----:B------:R-:W-:Y:S01]  /*f360*/  UIADD3 UR10, UR4, 0x1f, URZ ;  /* 0x0000001f040a7890 */ /* 0x000fe2000fffe03f */
[----:B------:R-:W-:Y:S01]  /*f370*/  BSSY B0, `(.L_x_303) ;  /* 0x00000d3000007945 */ /* 0x000fe20003800000 */
[----:B------:R-:W-:Y:S01]  /*f380*/  UMOV UR7, 0xffffffff ;  /* 0xffffffff00077882 */ /* 0x000fe20000000000 */
[----:B------:R-:W-:Y:S01]  /*f390*/  ULDC UR5, c[0x0][0x600] ;  /* 0x0001800000057ab9 */ /* 0x000fe20000000800 */
[----:B------:R-:W-:Y:S01]  /*f3a0*/  UMOV UR9, 0x1 ;  /* 0x0000000100097882 */ /* 0x000fe20000000000 */
[----:B------:R-:W-:Y:S01]  /*f3b0*/  USHF.L.U32 UR7, UR7, UR6, URZ ;  /* 0x0000000607077299 */ /* 0x000fe2000800063f */
[----:B------:R-:W-:Y:S01]  /*f3c0*/  IMAD.MOV.U32 R11, RZ, RZ, 0x1 ;  /* 0x00000001ff0b7424 */ /* 0x000fe200078e00ff */
[----:B------:R-:W-:Y:S01]  /*f3d0*/  UIADD3 UR4, UR5, -0x1, URZ ;  /* 0xffffffff05047890 */ /* 0x000fe2000fffe03f */
[----:B------:R-:W-:Y:S01]  /*f3e0*/  IMAD.MOV.U32 R9, RZ, RZ, 0x1 ;  /* 0x00000001ff097424 */ /* 0x000fe200078e00ff */
[----:B------:R-:W-:Y:S01]  /*f3f0*/  USHF.R.S32.HI UR11, URZ, 0x1f, UR10 ;  /* 0x0000001f3f0b7899 */ /* 0x000fe2000801140a */
[----:B------:R-:W-:Y:S01]  /*f400*/  IMAD.MOV.U32 R12, RZ, RZ, RZ ;  /* 0x000000ffff0c7224 */ /* 0x000fe200078e00ff */
[----:B------:R-:W-:Y:S01]  /*f410*/  ULDC UR8, c[0x0][0xc] ;  /* 0x0000030000087ab9 */ /* 0x000fe20000000800 */
[----:B------:R-:W-:-:S02]  /*f420*/  USHF.L.U32 UR5, UR9, UR6, URZ ;  /* 0x0000000609057299 */ /* 0x000fc4000800063f */
[----:B------:R-:W-:Y:S01]  /*f430*/  ULEA.HI UR11, UR11, UR10, URZ, 0x5 ;  /* 0x0000000a0b0b7291 */ /* 0x000fe2000f8f283f */
[----:B------:R-:W-:Y:S01]  /*f440*/  ULDC UR9, c[0x0][0x10] ;  /* 0x0000040000097ab9 */ /* 0x000fe20000000800 */
[----:B------:R-:W-:Y:S02]  /*f450*/  ULOP3.LUT UR6, URZ, UR7, URZ, 0x33, !UPT ;  /* 0x000000073f067292 */ /* 0x000fe4000f8e333f */
[----:B------:R-:W-:Y:S01]  /*f460*/  UIMAD.WIDE.U32 UR8, UR8, UR9, URZ ;  /* 0x00000009080872a5 */ /* 0x000fe2000f8e003f */
[----:B------:R-:W-:Y:S01]  /*f470*/  ULDC UR7, c[0x0][0x14] ;  /* 0x0000050000077ab9 */ /* 0x000fe20000000800 */
[----:B------:R-:W-:Y:S02]  /*f480*/  USHF.R.S32.HI UR20, URZ, 0x5, UR11 ;  /* 0x000000053f147899 */ /* 0x000fe4000801140b */
[----:B------:R-:W-:Y:S02]  /*f490*/  UIMAD.WIDE.U32 UR22, UR8, UR7, URZ ;  /* 0x00000007081672a5 */ /* 0x000fe4000f8e003f */
[----:B------:R-:W-:-:S02]  /*f4a0*/  UIMAD UR18, UR9, UR7, URZ ;  /* 0x00000007091272a4 */ /* 0x000fc4000f8e023f */
[----:B------:R-:W-:Y:S01]  /*f4b0*/  ULOP3.LUT UR26, UR13, 0x2, URZ, 0xfc, !UPT ;  /* 0x000000020d1a7892 */ /* 0x000fe2000f8efc3f */
[C---:B0-----:R-:W-:Y:S01]  /*f4c0*/  IMAD.SHL.U32 R8, R0.reuse, 0x40, RZ ;  /* 0x0000004000087824 */ /* 0x041fe200078e00ff */
[----:B------:R-:W-:Y:S01]  /*f4d0*/  UIADD3 UR18, UR23, UR18, URZ ;  /* 0x0000001217127290 */ /* 0x000fe2000fffe03f */
[----:B------:R-:W-:Y:S01]  /*f4e0*/  IMAD.SHL.U32 R0, R0, 0x800, RZ ;  /* 0x0000080000007824 */ /* 0x000fe200078e00ff */
[----:B------:R-:W-:Y:S02]  /*f4f0*/  UIADD3 UR27, UR20, 0x1, URZ ;  /* 0x00000001141b7890 */ /* 0x000fe4000fffe03f */
[----:B------:R-:W-:Y:S01]  /*f500*/  LOP3.LUT R8, R8, 0x40, RZ, 0xc0, !PT ;  /* 0x0000004008087812 */ /* 0x000fe200078ec0ff */
[----:B------:R-:W-:Y:S01]  /*f510*/  ULDC.64 UR24, c[0x0][0x198] ;  /* 0x0000660000187ab9 */ /* 0x000fe20000000a00 */
[----:B------:R-:W-:-:S08]  /*f520*/  LOP3.LUT R0, R0, 0x800, RZ, 0xc0, !PT ;  /* 0x0000080000007812 */ /* 0x000fd000078ec0ff */
.L_x_314:
[----:B------:R-:W-:-:S03]  /*f530*/  UMOV UR7, 0xffffffff ;  /* 0xffffffff00077882 */ /* 0x000fc60000000000 */
[----:B------:R-:W-:Y:S05]  /*f540*/  BRA.DIV UR7, `(.L_x_304) ;  /* 0x0000000e07b07947 */ /* 0x000fea000b800000 */
[----:B------:R-:W-:-:S13]  /*f550*/  ELECT P0, URZ, PT ;  /* 0x00000000003f782f */ /* 0x000fda0003800000 */
.L_x_324:
[----:B------:R-:W0:Y:S01]  /*f560*/  LDC R2, c[0x0][0x28c] ;  /* 0x0000a300ff027b82 */ /* 0x000e220000000800 */
[----:B------:R-:W-:Y:S01]  /*f570*/  BSSY B1, `(.L_x_305) ;  /* 0x000003a000017945 */ /* 0x000fe20003800000 */
[----:B0-----:R-:W-:-:S13]  /*f580*/  ISETP.LT.OR P0, PT, R2, 0x1, !P0 ;  /* 0x000000010200780c */ /* 0x001fda0004701670 */
[----:B------:R-:W-:Y:S05]  /*f590*/  @P0 BRA `(.L_x_306) ;  /* 0x0000000000dc0947 */ /* 0x000fea0003800000 */
[----:B------:R-:W-:Y:S02]  /*f5a0*/  IMAD R7, R7, 0x80, R8 ;  /* 0x0000008007077824 */ /* 0x000fe400078e0208 */
[----:B------:R-:W-:Y:S02]  /*f5b0*/  IMAD.SHL.U32 R10, R5, 0x100, RZ ;  /* 0x00000100050a7824 */ /* 0x000fe400078e00ff */
[----:B------:R-:W-:Y:S02]  /*f5c0*/  IMAD.MOV.U32 R15, RZ, RZ, RZ ;  /* 0x000000ffff0f7224 */ /* 0x000fe400078e00ff */
[----:B------:R-:W-:Y:S02]  /*f5d0*/  IMAD.U32 R16, RZ, RZ, UR27 ;  /* 0x0000001bff107e24 */ /* 0x000fe4000f8e00ff */
[----:B------:R-:W-:Y:S02]  /*f5e0*/  IMAD.MOV.U32 R2, RZ, RZ, R9 ;  /* 0x000000ffff027224 */ /* 0x000fe400078e0009 */
[----:B------:R-:W-:-:S07]  /*f5f0*/  IMAD.MOV.U32 R3, RZ, RZ, R12 ;  /* 0x000000ffff037224 */ /* 0x000fce00078e000c */
.L_x_309:
[----:B------:R-:W0:Y:S01]  /*f600*/  S2R R5, SR_CgaCtaId ;  /* 0x0000000000057919 */ /* 0x000e220000008800 */
[----:B------:R-:W-:Y:S01]  /*f610*/  MOV R4, 0x400 ;  /* 0x0000040000047802 */ /* 0x000fe20000000f00 */
[----:B------:R-:W1:Y:S03]  /*f620*/  S2R R17, SR_TID.X ;  /* 0x0000000000117919 */ /* 0x000e660000002100 */
[----:B0-----:R-:W-:Y:S02]  /*f630*/  LEA R14, R5, R4, 0x18 ;  /* 0x00000004050e7211 */ /* 0x001fe400078ec0ff */
[----:B------:R-:W-:Y:S02]  /*f640*/  SHF.L.U32 R4, R2, 0x1f, RZ ;  /* 0x0000001f02047819 */ /* 0x000fe400000006ff */
[----:B-1----:R-:W-:Y:S01]  /*f650*/  LOP3.LUT P1, RZ, R17, 0x7f, RZ, 0xc0, !PT ;  /* 0x0000007f11ff7812 */ /* 0x002fe2000782c0ff */
[----:B------:R-:W-:-:S04]  /*f660*/  IMAD R13, R3, 0x8, R14 ;  /* 0x00000008030d7824 */ /* 0x000fc800078e020e */
[----:B------:R-:W0:Y:S08]  /*f670*/  SYNCS.PHASECHK.TRANS64.TRYWAIT P0, [R13+URZ+0x18], R4 ;  /* 0x000018040d0075a7 */ /* 0x000e30000800017f */
[----:B------:R-:W1:Y:S01]  /*f680*/  @!P1 LDC R5, c[0x0][0x500] ;  /* 0x00014000ff059b82 */ /* 0x000e620000000800 */
[----:B0-----:R-:W-:Y:S05]  /*f690*/  @!P0 BRA `(.L_x_307) ;  /* 0x0000000c007c8947 */ /* 0x001fea0003800000 */
.L_x_325:
[----:B------:R-:W-:Y:S01]  /*f6a0*/  UPRMT UR7, UR26, 0x9910, URZ ;  /* 0x000099101a077896 */ /* 0x000fe2000800003f */
[----:B-1----:R1:W-:Y:S03]  /*f6b0*/  @!P1 SYNCS.ARRIVE.TRANS64 RZ, [R13+URZ], R5 ;  /* 0x000000050dff99a7 */ /* 0x0023e6000800003f */
[----:B------:R-:W-:-:S06]  /*f6c0*/  UISETP.NE.AND UP0, UPT, UR7, 0x2, UPT ;  /* 0x000000020700788c */ /* 0x000fcc000bf05270 */
[----:B------:R-:W-:-:S13]  /*f6d0*/  PLOP3.LUT P0, PT, PT, PT, UP0, 0x80, 0x0 ;  /* 0x000000000000781c */ /* 0x000fda0003f0f008 */
[----:B-1----:R-:W-:Y:S05]  /*f6e0*/  @P0 BRA `(.L_x_308) ;  /* 0x0000000000040947 */ /* 0x002fea0003800000 */
[----:B------:R-:W-:Y:S01]  /*f6f0*/  BPT.TRAP 0x1 ;  /* 0x000000040000795c */ /* 0x000fe20000300000 */
.L_x_308:
[C---:B0-----:R-:W-:Y:S01]  /*f700*/  IMAD R4, R3.reuse, 0x2000, R14 ;  /* 0x0000200003047824 */ /* 0x041fe200078e020e */
[----:B------:R-:W-:Y:S01]  /*f710*/  R2UR UR19, R14 ;  /* 0x000000000e1372ca */ /* 0x000fe200000e0000 */
[----:B------:R-:W-:Y:S01]  /*f720*/  IMAD R5, R3, 0x1000, R0 ;  /* 0x0000100003057824 */ /* 0x000fe200078e0200 */
[----:B------:R-:W-:Y:S01]  /*f730*/  R2UR UR9, R13 ;  /* 0x000000000d0972ca */ /* 0x000fe200000e0000 */
[----:B------:R-:W-:Y:S01]  /*f740*/  VIADD R16, R16, 0xffffffff ;  /* 0xffffffff10107836 */ /* 0x000fe20000000000 */
[----:B------:R-:W-:Y:S01]  /*f750*/  R2UR UR7, R4 ;  /* 0x00000000040772ca */ /* 0x000fe200000e0000 */
[----:B------:R-:W-:Y:S01]  /*f760*/  UIADD3 UR14, UP0, UR24, 0xf0, URZ ;  /* 0x000000f0180e7890 */ /* 0x000fe2000ff1e03f */
[----:B------:R-:W-:Y:S01]  /*f770*/  R2UR UR8, R5 ;  /* 0x00000000050872ca */ /* 0x000fe200000e0000 */
[----:B------:R-:W-:Y:S01]  /*f780*/  UIADD3 UR28, UP1, UR24, 0x1f0, URZ ;  /* 0x000001f0181c7890 */ /* 0x000fe2000ff3e03f */
[----:B------:R-:W-:Y:S01]  /*f790*/  R2UR UR11, R10 ;  /* 0x000000000a0b72ca */ /* 0x000fe200000e0000 */
[----:B------:R-:W-:Y:S01]  /*f7a0*/  UIADD3.X UR15, URZ, UR25, URZ, UP0, !UPT ;  /* 0x000000193f0f7290 */ /* 0x000fe200087fe43f */
[----:B------:R-:W-:Y:S01]  /*f7b0*/  R2UR UR10, R15 ;  /* 0x000000000f0a72ca */ /* 0x000fe200000e0000 */
[----:B------:R-:W-:Y:S01]  /*f7c0*/  VIADD R3, R3, 0x1 ;  /* 0x0000000103037836 */ /* 0x000fe20000000000 */
[----:B------:R-:W-:Y:S01]  /*f7d0*/  R2UR UR12, R6 ;  /* 0x00000000060c72ca */ /* 0x000fe200000e0000 */
[----:B------:R-:W-:Y:S01]  /*f7e0*/  UIADD3.X UR29, URZ, UR25, URZ, UP1, !UPT ;  /* 0x000000193f1d7290 */ /* 0x000fe20008ffe43f */
[----:B------:R-:W-:Y:S01]  /*f7f0*/  R2UR UR21, R7 ;  /* 0x00000000071572ca */ /* 0x000fe200000e0000 */
[----:B------:R-:W-:Y:S01]  /*f800*/  UMOV UR16, 0x0 ;  /* 0x0000000000107882 */ /* 0x000fe20000000000 */
[----:B------:R-:W-:Y:S01]  /*f810*/  ISETP.GT.AND P1, PT, R16, 0x1, PT ;  /* 0x000000011000780c */ /* 0x000fe20003f24270 */
[----:B------:R-:W-:Y:S01]  /*f820*/  UIADD3 UR7, UR7, 0x100, URZ ;  /* 0x0000010007077890 */ /* 0x000fe2000fffe03f */
[----:B------:R-:W-:Y:S01]  /*f830*/  ISETP.NE.AND P0, PT, R3, 0x3, PT ;  /* 0x000000030300780c */ /* 0x000fe20003f05270 */
[----:B------:R-:W-:Y:S01]  /*f840*/  UIADD3 UR19, UR19, 0x6100, UR8 ;  /* 0x0000610013137890 */ /* 0x000fe2000fffe008 */
[----:B------:R-:W-:Y:S01]  /*f850*/  VIADD R15, R15, 0x20 ;  /* 0x000000200f0f7836 */ /* 0x000fe20000000000 */
[----:B------:R-:W-:Y:S01]  /*f860*/  UMOV UR17, 0x10000000 ;  /* 0x1000000000117882 */ /* 0x000fe20000000000 */
[----:B------:R-:W-:Y:S01]  /*f870*/  UMOV UR30, 0x30000 ;  /* 0x00030000001e7882 */ /* 0x000fe20000000000 */
[----:B------:R-:W-:Y:S01]  /*f880*/  SEL R5, RZ, 0x1, P0 ;  /* 0x00000001ff057807 */ /* 0x000fe20000000000 */
[----:B------:R-:W-:Y:S01]  /*f890*/  UMOV UR8, UR7 ;  /* 0x0000000700087c82 */ /* 0x000fe20008000000 */
[----:B------:R-:W-:Y:S01]  /*f8a0*/  SEL R3, R3, RZ, P0 ;  /* 0x000000ff03037207 */ /* 0x000fe20000000000 */
[----:B------:R0:W-:Y:S01]  /*f8b0*/  UTMALDG.3D [UR8], [UR14], desc[UR16] ;  /* 0x000010080e0075b4 */ /* 0x0001e20008011000 */
[----:B------:R-:W-:Y:S01]  /*f8c0*/  LOP3.LUT R2, R2, R5, RZ, 0x3c, !PT ;  /* 0x0000000502027212 */ /* 0x000fe200078e3cff */
[----:B0-----:R-:W-:Y:S01]  /*f8d0*/  UMOV UR11, UR21 ;  /* 0x00000015000b7c82 */ /* 0x001fe20008000000 */
[----:B------:R-:W-:-:S02]  /*f8e0*/  UMOV UR8, UR19 ;  /* 0x0000001300087c82 */ /* 0x000fc40008000000 */
[----:B------:R0:W-:Y:S02]  /*f8f0*/  UTMALDG.3D.MULTICAST [UR8], [UR28], UR30, desc[UR16] ;  /* 0x000010081c0073b4 */ /* 0x0001e4000801181e */
[----:B0-----:R-:W-:Y:S05]  /*f900*/  @P1 BRA `(.L_x_309) ;  /* 0xfffffffc003c1947 */ /* 0x001fea000383ffff */
.L_x_306:
[----:B------:R-:W-:Y:S05]  /*f910*/  BSYNC B1 ;  /* 0x0000000000017941 */ /* 0x000fea0003800000 */
.L_x_305:
[----:B------:R-:W2:Y:S01]  /*f920*/  LDL.LU R17, [R1+0x80] ;  /* 0x0000800001117983 */ /* 0x000ea20000300800 */
[----:B------:R-:W-:Y:S01]  /*f930*/  LOP3.LUT P1, RZ, R11, 0xff, RZ, 0xc0, !PT ;  /* 0x000000ff0bff7812 */ /* 0x000fe2000782c0ff */
[----:B------:R-:W-:Y:S01]  /*f940*/  VIADD R5, R12, UR20 ;  /* 0x000000140c057c36 */ /* 0x000fe20008000000 */
[----:B------:R-:W-:Y:S01]  /*f950*/  ULDC.64 UR8, c[0x0][0x650] ;  /* 0x0001940000087ab9 */ /* 0x000fe20000000a00 */
[----:B------:R-:W3:Y:S01]  /*f960*/  LDL.LU R14, [R1+0x84] ;  /* 0x00008400010e7983 */ /* 0x000ee20000300800 */
[----:B------:R-:W-:Y:S01]  /*f970*/  IMAD.U32 R6, RZ, RZ, UR20 ;  /* 0x00000014ff067e24 */ /* 0x000fe2000f8e00ff */
[----:B------:R-:W-:Y:S01]  /*f980*/  UISETP.GE.U32.AND UP0, UPT, UR20, 0x3, UPT ;  /* 0x000000031400788c */ /* 0x000fe2000bf06070 */
[----:B------:R-:W-:Y:S01]  /*f990*/  ISETP.GT.U32.AND P0, PT, R5, 0x2, PT ;  /* 0x000000020500780c */ /* 0x000fe20003f04070 */
[----:B------:R-:W-:Y:S01]  /*f9a0*/  BSSY B1, `(.L_x_310) ;  /* 0x000006d000017945 */ /* 0x000fe20003800000 */
[----:B------:R-:W-:Y:S01]  /*f9b0*/  IMAD.MOV.U32 R7, RZ, RZ, -0x1 ;  /* 0xffffffffff077424 */ /* 0x000fe200078e00ff */
[----:B------:R-:W-:-:S02]  /*f9c0*/  PRMT R11, RZ, 0x7610, R11 ;  /* 0x00007610ff0b7816 */ /* 0x000fc4000000000b */
[----:B------:R-:W-:Y:S01]  /*f9d0*/  ISETP.LT.U32.AND P0, PT, R6, 0x3, P0 ;  /* 0x000000030600780c */ /* 0x000fe20000701070 */
[----:B------:R-:W-:Y:S01]  /*f9e0*/  IMAD.MOV.U32 R6, RZ, RZ, -0x1 ;  /* 0xffffffffff067424 */ /* 0x000fe200078e00ff */
[----:B------:R-:W0:Y:S01]  /*f9f0*/  @P1 S2R R3, SR_CgaCtaId ;  /* 0x0000000000031919 */ /* 0x000e220000008800 */
[----:B------:R-:W-:Y:S02]  /*fa00*/  @P1 MOV R2, 0x400 ;  /* 0x0000040000021802 */ /* 0x000fe40000000f00 */
[----:B------:R-:W-:Y:S02]  /*fa10*/  PLOP3.LUT P2, PT, PT, PT, UP0, 0x80, 0x0 ;  /* 0x000000000000781c */ /* 0x000fe40003f4f008 */
[----:B0-----:R-:W-:Y:S01]  /*fa20*/  @P1 LEA R4, R3, R2, 0x18 ;  /* 0x0000000203041211 */ /* 0x001fe200078ec0ff */
[----:B------:R-:W-:Y:S01]  /*fa30*/  IMAD.WIDE.U32 R2, R5, -0x55555555, RZ ;  /* 0xaaaaaaab05027825 */ /* 0x000fe200078e00ff */
[----:B------:R-:W-:Y:S02]  /*fa40*/  SEL R2, RZ, 0x1, !P0 ;  /* 0x00000001ff027807 */ /* 0x000fe40004000000 */
[----:B------:R0:W-:Y:S02]  /*fa50*/  @P1 SYNCS.ARRIVE.TRANS64.A1T0 RZ, [R4+URZ+0x48], RZ ;  /* 0x000048ff04ff19a7 */ /* 0x0001e4000810003f */
[----:B------:R-:W-:-:S02]  /*fa60*/  LOP3.LUT R9, R9, R2, RZ, 0x3c, !PT ;  /* 0x0000000209097212 */ /* 0x000fc400078e3cff */
[----:B------:R-:W-:Y:S02]  /*fa70*/  PRMT R2, RZ, 0x7610, R2 ;  /* 0x00007610ff027816 */ /* 0x000fe40000000002 */
[----:B0-----:R-:W-:-:S04]  /*fa80*/  SHF.R.U32.HI R4, RZ, 0x1, R3 ;  /* 0x00000001ff047819 */ /* 0x001fc80000011603 */
[----:B------:R-:W-:Y:S01]  /*fa90*/  @P2 LOP3.LUT R9, R9, 0x1, R4, 0x78, !PT ;  /* 0x0000000109092812 */ /* 0x000fe200078e7804 */
[----:B------:R-:W-:Y:S02]  /*faa0*/  IMAD R12, R4, -0x3, R5 ;  /* 0xfffffffd040c7824 */ /* 0x000fe400078e0205 */
[----:B------:R-:W-:Y:S01]  /*fab0*/  IMAD.MOV.U32 R5, RZ, RZ, -0x1 ;  /* 0xffffffffff057424 */ /* 0x000fe200078e00ff */
[----:B---3--:R-:W-:-:S04]  /*fac0*/  IADD3 R14, P1, R14, UR22, RZ ;  /* 0x000000160e0e7c10 */ /* 0x008fc8000ff3e0ff */
[----:B--2---:R-:W-:Y:S01]  /*fad0*/  IADD3.X R17, R17, UR18, RZ, P1, !PT ;  /* 0x0000001211117c10 */ /* 0x004fe20008ffe4ff */
[----:B------:R0:W-:Y:S01]  /*fae0*/  STL [R1+0x84], R14 ;  /* 0x0000840e01007387 */ /* 0x0001e20000100800 */
[----:B------:R-:W-:-:S03]  /*faf0*/  ISETP.GE.U32.AND P0, PT, R14, UR8, PT ;  /* 0x000000080e007c0c */ /* 0x000fc6000bf06070 */
[----:B------:R0:W-:Y:S01]  /*fb00*/  STL [R1+0x80], R17 ;  /* 0x0000801101007387 */ /* 0x0001e20000100800 */
[----:B------:R-:W-:-:S13]  /*fb10*/  ISETP.GE.U32.AND.EX P0, PT, R17, UR9, PT, P0 ;  /* 0x0000000911007c0c */ /* 0x000fda000bf06100 */
[----:B0-----:R-:W-:Y:S05]  /*fb20*/  @P0 BRA `(.L_x_311) ;  /* 0x0000000400500947 */ /* 0x001fea0003800000 */
[----:B------:R-:W-:Y:S01]  /*fb30*/  ULDC.64 UR8, c[0x0][0x628] ;  /* 0x00018a0000087ab9 */ /* 0x000fe20000000a00 */
[----:B------:R-:W0:Y:S01]  /*fb40*/  S2R R13, SR_CTAID.X ;  /* 0x00000000000d7919 */ /* 0x000e220000002500 */
[----:B------:R-:W-:Y:S01]  /*fb50*/  ISETP.NE.U32.AND P0, PT, RZ, UR8, PT ;  /* 0x00000008ff007c0c */ /* 0x000fe2000bf05070 */
[----:B------:R-:W-:Y:S01]  /*fb60*/  ULDC UR10, c[0x0][0x630] ;  /* 0x00018c00000a7ab9 */ /* 0x000fe20000000800 */
[----:B------:R-:W-:Y:S01]  /*fb70*/  IMAD.MOV.U32 R2, RZ, RZ, R14 ;  /* 0x000000ffff027224 */ /* 0x000fe200078e000e */
[----:B------:R-:W1:Y:S01]  /*fb80*/  S2R R10, SR_CTAID.Y ;  /* 0x00000000000a7919 */ /* 0x000e620000002600 */
[----:B------:R-:W-:Y:S01]  /*fb90*/  ISETP.NE.AND.EX P0, PT, RZ, UR9, PT, P0 ;  /* 0x00000009ff007c0c */ /* 0x000fe2000bf05300 */
[----:B------:R-:W-:-:S12]  /*fba0*/  IMAD.MOV.U32 R3, RZ, RZ, R17 ;  /* 0x000000ffff037224 */ /* 0x000fd800078e0011 */
[----:B------:R-:W-:Y:S05]  /*fbb0*/  @!P0 BRA `(.L_x_312) ;  /* 0x0000000000288947 */ /* 0x000fea0003800000 */
[----:B------:R-:W-:Y:S02]  /*fbc0*/  ULDC UR7, c[0x0][0x634] ;  /* 0x00018d0000077ab9 */ /* 0x000fe40000000800 */
[----:B------:R-:W-:-:S05]  /*fbd0*/  IADD3 R7, P0, R14, UR7, RZ ;  /* 0x000000070e077c10 */ /* 0x000fca000ff1e0ff */
[----:B------:R-:W-:-:S04]  /*fbe0*/  IMAD.X R15, RZ, RZ, R17, P0 ;  /* 0x000000ffff0f7224 */ /* 0x000fc800000e0611 */
[----:B------:R-:W-:-:S04]  /*fbf0*/  IMAD.WIDE.U32 R4, R15, UR8, RZ ;  /* 0x000000080f047c25 */ /* 0x000fc8000f8e00ff */
[----:B------:R-:W-:-:S04]  /*fc00*/  IMAD.WIDE.U32 R4, P0, R7, UR9, R4 ;  /* 0x0000000907047c25 */ /* 0x000fc8000f800004 */
[----:B------:R-:W-:-:S04]  /*fc10*/  IMAD.WIDE.U32 R6, R7, UR8, RZ ;  /* 0x0000000807067c25 */ /* 0x000fc8000f8e00ff */
[----:B------:R-:W-:Y:S01]  /*fc20*/  IMAD.X R3, RZ, RZ, RZ, P0 ;  /* 0x000000ffff037224 */ /* 0x000fe200000e06ff */
[----:B------:R-:W-:Y:S01]  /*fc30*/  IADD3 RZ, P0, R7, R4, RZ ;  /* 0x0000000407ff7210 */ /* 0x000fe20007f1e0ff */
[----:B------:R-:W-:-:S04]  /*fc40*/  IMAD.MOV.U32 R2, RZ, RZ, R5 ;  /* 0x000000ffff027224 */ /* 0x000fc800078e0005 */
[----:B------:R-:W-:-:S08]  /*fc50*/  IMAD.WIDE.U32.X R2, R15, UR9, R2, P0 ;  /* 0x000000090f027c25 */ /* 0x000fd000080e0402 */
.L_x_312:
[--C-:B------:R-:W-:Y:S01]  /*fc60*/  SHF.R.U64 R6, R2, UR10, R3.reuse ;  /* 0x0000000a02067c19 */ /* 0x100fe20008001203 */
[----:B------:R-:W-:Y:S01]  /*fc70*/  ULDC.64 UR8, c[0x0][0x620] ;  /* 0x0001880000087ab9 */ /* 0x000fe20000000a00 */
[----:B------:R-:W-:Y:S01]  /*fc80*/  SHF.R.U32.HI R2, RZ, UR10, R3 ;  /* 0x0000000aff027c19 */ /* 0x000fe20008011603 */
[----:B------:R-:W-:Y:S01]  /*fc90*/  IMAD.MOV.U32 R3, RZ, RZ, R17 ;  /* 0x000000ffff037224 */ /* 0x000fe200078e0011 */
[----:B------:R-:W-:Y:S01]  /*fca0*/  IADD3 R5, P0, RZ, -R6, RZ ;  /* 0x80000006ff057210 */ /* 0x000fe20007f1e0ff */
[----:B------:R-:W-:Y:S01]  /*fcb0*/  ULDC UR7, c[0x0][0x150] ;  /* 0x0000540000077ab9 */ /* 0x000fe20000000800 */
[----:B0-----:R-:W-:Y:S01]  /*fcc0*/  I2FP.F32.U32 R7, R13 ;  /* 0x0000000d00077245 */ /* 0x001fe20000201000 */
[----:B------:R-:W0:Y:S01]  /*fcd0*/  LDC R18, c[0x0][0x144] ;  /* 0x00005100ff127b82 */ /* 0x000e220000000800 */
[----:B------:R-:W-:Y:S01]  /*fce0*/  ULDC.64 UR10, c[0x0][0x640] ;  /* 0x00019000000a7ab9 */ /* 0x000fe20000000a00 */
[----:B------:R-:W-:Y:S01]  /*fcf0*/  IMAD.X R2, RZ, RZ, ~R2, P0 ;  /* 0x000000ffff027224 */ /* 0x000fe200000e0e02 */
[----:B------:R-:W-:-:S03]  /*fd00*/  ISETP.NE.U32.AND P0, PT, RZ, UR10, PT ;  /* 0x0000000aff007c0c */ /* 0x000fc6000bf05070 */
[----:B------:R-:W-:Y:S01]  /*fd10*/  IMAD R4, R2, UR8, RZ ;  /* 0x0000000802047c24 */ /* 0x000fe2000f8e02ff */
[----:B------:R-:W-:Y:S01]  /*fd20*/  ISETP.NE.AND.EX P0, PT, RZ, UR11, PT, P0 ;  /* 0x0000000bff007c0c */ /* 0x000fe2000bf05300 */
[----:B------:R-:W-:Y:S01]  /*fd30*/  IMAD.MOV.U32 R2, RZ, RZ, R14 ;  /* 0x000000ffff027224 */ /* 0x000fe200078e000e */
[----:B------:R-:W2:Y:S03]  /*fd40*/  LDC R15, c[0x0][0x148] ;  /* 0x00005200ff0f7b82 */ /* 0x000ea60000000800 */
[----:B------:R-:W-:Y:S01]  /*fd50*/  IMAD.WIDE.U32 R2, R5, UR8, R2 ;  /* 0x0000000805027c25 */ /* 0x000fe2000f8e0002 */
[----:B------:R-:W-:-:S03]  /*fd60*/  ULDC UR8, c[0x0][0x154] ;  /* 0x0000550000087ab9 */ /* 0x000fc60000000800 */
[----:B------:R-:W-:Y:S02]  /*fd70*/  IMAD R5, R5, UR9, R4 ;  /* 0x0000000905057c24 */ /* 0x000fe4000f8e0204 */
[----:B------:R-:W-:Y:S01]  /*fd80*/  FMUL R4, R7, UR7 ;  /* 0x0000000707047c20 */ /* 0x000fe20008400000 */
[----:B------:R-:W-:Y:S01]  /*fd90*/  ULDC UR7, c[0x0][0x618] ;  /* 0x0001860000077ab9 */ /* 0x000fe20000000800 */
[----:B------:R-:W-:Y:S01]  /*fda0*/  ULDC UR9, c[0x0][0x608] ;  /* 0x0001820000097ab9 */ /* 0x000fe20000000800 */
[----:B------:R-:W-:-:S03]  /*fdb0*/  IMAD.IADD R3, R3, 0x1, R5 ;  /* 0x0000000103037824 */ /* 0x000fc600078e0205 */
[----:B------:R-:W3:Y:S02]  /*fdc0*/  F2I.U32.TRUNC.NTZ R4, R4 ;  /* 0x0000000400047305 */ /* 0x000ee4000020f000 */
[----:B------:R-:W-:Y:S02]  /*fdd0*/  SHF.R.U64 R7, R2, UR7, R3 ;  /* 0x0000000702077c19 */ /* 0x000fe40008001203 */
[----:B-1----:R-:W-:-:S05]  /*fde0*/  I2FP.F32.U32 R2, R10 ;  /* 0x0000000a00027245 */ /* 0x002fca0000201000 */
[----:B------:R-:W-:Y:S01]  /*fdf0*/  FMUL R5, R2, UR8 ;  /* 0x0000000802057c20 */ /* 0x000fe20008400000 */
[----:B------:R-:W-:Y:S01]  /*fe00*/  SHF.R.U32.HI R2, RZ, UR7, R3 ;  /* 0x00000007ff027c19 */ /* 0x000fe20008011603 */
[----:B------:R-:W-:Y:S02]  /*fe10*/  ULDC UR7, c[0x0][0x658] ;  /* 0x0001960000077ab9 */ /* 0x000fe40000000800 */
[----:B------:R1:W4:Y:S01]  /*fe20*/  F2I.U32.TRUNC.NTZ R19, R5 ;  /* 0x0000000500137305 */ /* 0x000322000020f000 */
[----:B------:R-:W-:Y:S01]  /*fe30*/  SHF.R.U64 R16, R7, UR9, R2 ;  /* 0x0000000907107c19 */ /* 0x000fe20008001202 */
[----:B---3--:R-:W-:Y:S01]  /*fe40*/  IMAD.MOV R4, RZ, RZ, -R4 ;  /* 0x000000ffff047224 */ /* 0x008fe200078e0a04 */
[----:B------:R-:W-:-:S03]  /*fe50*/  SHF.R.U32.HI R3, RZ, UR9, R2 ;  /* 0x00000009ff037c19 */ /* 0x000fc60008011602 */
[----:B0-----:R-:W-:Y:S01]  /*fe60*/  IMAD R13, R18, R4, R13 ;  /* 0x00000004120d7224 */ /* 0x001fe200078e020d */
[--C-:B------:R-:W-:Y:S02]  /*fe70*/  SHF.R.U64 R14, R16, UR7, R3.reuse ;  /* 0x00000007100e7c19 */ /* 0x100fe40008001203 */
[----:B------:R-:W-:-:S03]  /*fe80*/  SHF.R.U32.HI R17, RZ, UR7, R3 ;  /* 0x00000007ff117c19 */ /* 0x000fc60008011603 */
[----:B------:R-:W-:Y:S02]  /*fe90*/  IMAD.MOV.U32 R2, RZ, RZ, R14 ;  /* 0x000000ffff027224 */ /* 0x000fe400078e000e */
[----:B------:R-:W-:Y:S01]  /*fea0*/  IMAD.MOV.U32 R3, RZ, RZ, R17 ;  /* 0x000000ffff037224 */ /* 0x000fe200078e0011 */
[----:B-12-4-:R-:W-:Y:S06]  /*feb0*/  @!P0 BRA `(.L_x_313) ;  /* 0x0000000000288947 */ /* 0x016fec0003800000 */
[----:B------:R-:W-:Y:S02]  /*fec0*/  ULDC UR7, c[0x0][0x64c] ;  /* 0x0001930000077ab9 */ /* 0x000fe40000000800 */
[----:B------:R-:W-:-:S05]  /*fed0*/  IADD3 R3, P0, R14, UR7, RZ ;  /* 0x000000070e037c10 */ /* 0x000fca000ff1e0ff */
[----:B------:R-:W-:-:S04]  /*fee0*/  IMAD.X R17, RZ, RZ, R17, P0 ;  /* 0x000000ffff117224 */ /* 0x000fc800000e0611 */
[----:B------:R-:W-:-:S04]  /*fef0*/  IMAD.WIDE.U32 R4, R17, UR10, RZ ;  /* 0x0000000a11047c25 */ /* 0x000fc8000f8e00ff */
[----:B------:R-:W-:-:S04]  /*ff00*/  IMAD.WIDE.U32 R4, P0, R3, UR11, R4 ;  /* 0x0000000b03047c25 */ /* 0x000fc8000f800004 */
[----:B------:R-:W-:-:S04]  /*ff10*/  IMAD.WIDE.U32 R2, R3, UR10, RZ ;  /* 0x0000000a03027c25 */ /* 0x000fc8000f8e00ff */
[----:B------:R-:W-:Y:S01]  /*ff20*/  IMAD.MOV.U32 R2, RZ, RZ, R5 ;  /* 0x000000ffff027224 */ /* 0x000fe200078e0005 */
[----:B------:R-:W-:Y:S01]  /*ff30*/  IADD3 RZ, P1, R3, R4, RZ ;  /* 0x0000000403ff7210 */ /* 0x000fe20007f3e0ff */
[----:B------:R-:W-:-:S04]  /*ff40*/  IMAD.X R3, RZ, RZ, RZ, P0 ;  /* 0x000000ffff037224 */ /* 0x000fc800000e06ff */
[----:B------:R-:W-:-:S08]  /*ff50*/  IMAD.WIDE.U32.X R2, R17, UR11, R2, P1 ;  /* 0x0000000b11027c25 */ /* 0x000fd000088e0402 */
.L_x_313:
[----:B------:R-:W-:Y:S01]  /*ff60*/  ULDC UR7, c[0x0][0x648] ;  /* 0x0001920000077ab9 */ /* 0x000fe20000000800 */
[----:B------:R-:W-:Y:S01]  /*ff70*/  LOP3.LUT R16, R16, UR6, RZ, 0xc0, !PT ;  /* 0x0000000610107c12 */ /* 0x000fe2000f8ec0ff */
[----:B------:R-:W-:Y:S01]  /*ff80*/  IMAD.MOV R19, RZ, RZ, -R19 ;  /* 0x000000ffff137224 */ /* 0x000fe200078e0a13 */
[----:B------:R-:W-:Y:S01]  /*ff90*/  SHF.R.U64 R3, R2, UR7, R3 ;  /* 0x0000000702037c19 */ /* 0x000fe20008001203 */
[----:B------:R-:W-:Y:S01]  /*ffa0*/  ULDC UR7, c[0x0][0x638] ;  /* 0x00018e0000077ab9 */ /* 0x000fe20000000800 */
[----:B------:R-:W-:Y:S01]  /*ffb0*/  LOP3.LUT R7, R7, UR4, RZ, 0xc0, !PT ;  /* 0x0000000407077c12 */ /* 0x000fe2000f8ec0ff */
[----:B------:R-:W-:Y:S01]  /*ffc0*/  @P4 IMAD R13, R15, R19, R10 ;  /* 0x000000130f0d4224 */ /* 0x000fe200078e020a */
[----:B------:R-:W-:Y:S01]  /*ffd0*/  ULDC UR8, c[0x0][0x610] ;  /* 0x0001840000087ab9 */ /* 0x000fe20000000800 */
[----:B------:R-:W-:Y:S02]  /*ffe0*/  IMAD.MOV R5, RZ, RZ, -R3 ;  /* 0x000000ffff057224 */ /* 0x000fe400078e0a03 */
[----:B------:R-:W-:-:S02]  /*fff0*/  IMAD R16, R3, UR5, R16 ;  /* 0x0000000503107c24 */ /* 0x000fc4000f8e0210 */
[----:B------:R-:W-:Y:S01]  /*10000*/  IMAD R14, R5, UR7, R14 ;  /* 0x00000007050e7c24 */ /* 0x000fe2000f8e020e */
[----:B------:R-:W-:Y:S01]  /*10010*/  ULDC UR7, c[0x0][0x600] ;  /* 0x0001800000077ab9 */ /* 0x000fe20000000800 */
[----:B------:R-:W-:Y:S02]  /*10020*/  IMAD R13, R16, UR8, R13 ;  /* 0x00000008100d7c24 */ /* 0x000fe4000f8e020d */
[----:B------:R-:W-:Y:S02]  /*10030*/  IMAD R14, R14, UR7, R7 ;  /* 0x000000070e0e7c24 */ /* 0x000fe4000f8e0207 */
[----:B------:R-:W-:-:S03]  /*10040*/  IMAD.MOV.U32 R2, RZ, RZ, 0x1 ;  /* 0x00000001ff027424 */ /* 0x000fc600078e00ff */
[----:B------:R-:W-:Y:S02]  /*10050*/  SEL R7, R14, R13, !P4 ;  /* 0x0000000d0e077207 */ /* 0x000fe40006000000 */
[----:B------:R-:W-:-:S07]  /*10060*/  SEL R5, R13, R14, !P4 ;  /* 0x0000000e0d057207 */ /* 0x000fce0006000000 */
.L_x_311:
[----:B------:R-:W-:Y:S05]  /*10070*/  BSYNC B1 ;  /* 0x0000000000017941 */ /* 0x000fea0003800000 */
.L_x_310:
[----:B------:R-:W-:-:S13]  /*10080*/  LOP3.LUT P0, RZ, R2, 0xff, RZ, 0xc0, !PT ;  /* 0x000000ff02ff7812 */ /* 0x000fda000780c0ff */
[----:B------:R-:W-:Y:S05]  /*10090*/  @P0 BRA `(.L_x_314) ;  /* 0xfffffff400240947 */ /* 0x000fea000383ffff */
[----:B------:R-:W-:Y:S05]  /*100a0*/  BSYNC B0 ;  /* 0x0000000000007941 */ /* 0x000fea0003800000 */
.L_x_303:
[----:B------:R-:W-:-:S03]  /*100b0*/  UMOV UR7, 0xffffffff ;  /* 0xffffffff00077882 */ /* 0x000fc60000000000 */
[----:B------:R-:W-:Y:S05]  /*100c0*/  BRA.DIV UR7, `(.L_x_315) ;  /* 0x0000000607047947 */ /* 0x000fea000b800000 */
[----:B------:R-:W-:-:S13]  /*100d0*/  ELECT P0, URZ, PT ;  /* 0x00000000003f782f */ /* 0x000fda0003800000 */
.L_x_328:
[----:B------:R-:W-:Y:S04]  /*100e0*/  BSSY B0, `(.L_x_316) ;  /* 0x0000023000007945 */ /* 0x000fe80003800000 */
[----:B------:R-:W-:Y:S05]  /*100f0*/  @!P0 BRA `(.L_x_317) ;  /* 0x0000000000848947 */ /* 0x000fea0003800000 */
[----:B------:R-:W-:-:S04]  /*10100*/  ULOP3.LUT UR7, UR13, 0x2, URZ, 0xfc, !UPT ;  /* 0x000000020d077892 */ /* 0x000fc8000f8efc3f */
[----:B------:R-:W-:-:S06]  /*10110*/  UISETP.NE.AND UP0, UPT, UR7, 0x3, UPT ;  /* 0x000000030700788c */ /* 0x000fcc000bf05270 */
[----:B------:R-:W-:-:S13]  /*10120*/  PLOP3.LUT P0, PT, PT, PT, UP0, 0x80, 0x0 ;  /* 0x000000000000781c */ /* 0x000fda0003f0f008 */
[----:B------:R-:W-:Y:S05]  /*10130*/  @!P0 BRA `(.L_x_318) ;  /* 0x0000000000048947 */ /* 0x000fea0003800000 */
[----:B------:R-:W-:Y:S01]  /*10140*/  BPT.TRAP 0x1 ;  /* 0x000000040000795c */ /* 0x000fe20000300000 */
.L_x_318:
[----:B------:R-:W0:Y:S01]  /*10150*/  S2R R3, SR_CgaCtaId ;  /* 0x0000000000037919 */ /* 0x000e220000008800 */
[----:B------:R-:W-:Y:S02]  /*10160*/  MOV R0, 0x400 ;  /* 0x0000040000007802 */ /* 0x000fe40000000f00 */
[----:B------:R-:W-:Y:S02]  /*10170*/  SHF.L.U32 R2, R9, 0x1f, RZ ;  /* 0x0000001f09027819 */ /* 0x000fe400000006ff */
[----:B0-----:R-:W-:-:S05]  /*10180*/  LEA R3, R3, R0, 0x18 ;  /* 0x0000000003037211 */ /* 0x001fca00078ec0ff */
[----:B------:R-:W-:-:S04]  /*10190*/  VIADD R3, R3, 0x18 ;  /* 0x0000001803037836 */ /* 0x000fc80000000000 */
[C---:B------:R-:W-:Y:S02]  /*101a0*/  IMAD R5, R12.reuse, 0x8, R3 ;  /* 0x000000080c057824 */ /* 0x040fe400078e0203 */
[----:B------:R-:W-:Y:S02]  /*101b0*/  VIADD R12, R12, 0x1 ;  /* 0x000000010c0c7836 */ /* 0x000fe40000000000 */
[----:B------:R-:W0:Y:S03]  /*101c0*/  SYNCS.PHASECHK.TRANS64.TRYWAIT P0, [R5+URZ], R2 ;  /* 0x00000002050075a7 */ /* 0x000e26000800017f */
[----:B------:R-:W-:-:S04]  /*101d0*/  ISETP.NE.AND P1, PT, R12, 0x3, PT ;  /* 0x000000030c00780c */ /* 0x000fc80003f25270 */
[----:B------:R-:W-:Y:S02]  /*101e0*/  SEL R0, RZ, 0x1, P1 ;  /* 0x00000001ff007807 */ /* 0x000fe40000800000 */
[----:B------:R-:W-:Y:S02]  /*101f0*/  SEL R12, R12, RZ, P1 ;  /* 0x000000ff0c0c7207 */ /* 0x000fe40000800000 */
[----:B------:R-:W-:-:S03]  /*10200*/  LOP3.LUT R9, R9, R0, RZ, 0x3c, !PT ;  /* 0x0000000009097212 */ /* 0x000fc600078e3cff */
[----:B------:R-:W-:Y:S01]  /*10210*/  IMAD R7, R12, 0x8, R3 ;  /* 0x000000080c077824 */ /* 0x000fe200078e0203 */
[----:B------:R-:W-:Y:S01]  /*10220*/  SHF.L.U32 R4, R9, 0x1f, RZ ;  /* 0x0000001f09047819 */ /* 0x000fe200000006ff */
[----:B0-----:R-:W-:Y:S06]  /*10230*/  @!P0 BRA `(.L_x_319) ;  /* 0x0000000000c88947 */ /* 0x001fec0003800000 */
.L_x_329:
[----:B------:R-:W1:Y:S01]  /*10240*/  SYNCS.PHASECHK.TRANS64.TRYWAIT P0, [R7+URZ], R4 ;  /* 0x00000004070075a7 */ /* 0x000e62000800017f */
[----:B------:R-:W-:-:S05]  /*10250*/  VIADD R0, R12, 0x1 ;  /* 0x000000010c007836 */ /* 0x000fca0000000000 */
[----:B------:R-:W-:-:S04]  /*10260*/  ISETP.NE.AND P1, PT, R0, 0x3, PT ;  /* 0x000000030000780c */ /* 0x000fc80003f25270 */
[----:B0-----:R-:W-:Y:S02]  /*10270*/  SEL R2, RZ, 0x1, P1 ;  /* 0x00000001ff027807 */ /* 0x001fe40000800000 */
[----:B------:R-:W-:Y:S02]  /*10280*/  SEL R0, R0, RZ, P1 ;  /* 0x000000ff00007207 */ /* 0x000fe40000800000 */
[----:B------:R-:W-:Y:S01]  /*10290*/  LOP3.LUT R2, R9, R2, RZ, 0x3c, !PT ;  /* 0x0000000209027212 */ /* 0x000fe200078e3cff */
[----:B-1----:R-:W-:Y:S06]  /*102a0*/  @!P0 BRA `(.L_x_320) ;  /* 0x0000000000c08947 */ /* 0x002fec0003800000 */
.L_x_330:
[----:B------:R-:W-:Y:S01]  /*102b0*/  IMAD R3, R0, 0x8, R3 ;  /* 0x0000000800037824 */ /* 0x000fe200078e0203 */
[----:B------:R-:W-:-:S07]  /*102c0*/  SHF.L.U32 R0, R2, 0x1f, RZ ;  /* 0x0000001f02007819 */ /* 0x000fce00000006ff */
.L_x_321:
[----:B-1----:R1:W2:Y:S02]  /*102d0*/  SYNCS.PHASECHK.TRANS64.TRYWAIT P0, [R3+URZ], R0 ;  /* 0x00000000030075a7 */ /* 0x0022a4000800017f */
[----:B--2---:R-:W-:Y:S05]  /*102e0*/  @!P0 NANOSLEEP.SYNCS 0x989680 ;  /* 0x009896800000895d */ /* 0x004fea0003900000 */
[----:B------:R-:W2:Y:S02]  /*102f0*/  @!P0 SYNCS.PHASECHK.TRANS64 P0, [R3+URZ], R0 ;  /* 0x00000000030085a7 */ /* 0x000ea4000800007f */
[----:B--2---:R-:W-:Y:S05]  /*10300*/  @!P0 BRA `(.L_x_321) ;  /* 0xfffffffc00f08947 */ /* 0x004fea000383ffff */
.L_x_317:
[----:B------:R-:W-:Y:S05]  /*10310*/  BSYNC B0 ;  /* 0x0000000000007941 */ /* 0x000fea0003800000 */
.L_x_316:
[----:B------:R-:W-:Y:S05]  /*10320*/  EXIT ;  /* 0x000000000000794d */ /* 0x000fea0003800000 */
.L_x_21:
[----:B-1----:R-:W-:-:S04]  /*10330*/  IMAD.U32 R3, RZ, RZ, UR7 ;  /* 0x00000007ff037e24 */ /* 0x002fc8000f8e00ff */
[----:B------:R1:W3:Y:S03]  /*10340*/  SYNCS.PHASECHK.TRANS64.TRYWAIT P0, [R3+URZ], R0 ;  /* 0x00000000030075a7 */ /* 0x0002e6000800017f */
[----:B---3--:R-:W-:Y:S05]  /*10350*/  @!P0 NANOSLEEP.SYNCS 0x989680 ;  /* 0x009896800000895d */ /* 0x008fea0003900000 */
[----:B------:R-:W3:Y:S02]  /*10360*/  @!P0 SYNCS.PHASECHK.TRANS64 P0, [R3+URZ], R0 ;  /* 0x00000000030085a7 */ /* 0x000ee4000800007f */
[----:B---3--:R-:W-:Y:S05]  /*10370*/  @!P0 BRA `(.L_x_21) ;  /* 0xfffffffc00ec8947 */ /* 0x008fea000383ffff */
[----:B------:R-:W-:Y:S05]  /*10380*/  BRA `(.L_x_20) ;  /* 0xffffff1800a87947 */ /* 0x000fea000383ffff */
.L_x_27:
[----:B-----5:R1:W-:Y:S02]  /*10390*/  STL [R1+0x90], R0 ;  /* 0x0000900001007387 */ /* 0x0203e40000100800 */
[----:B-1----:R-:W-:-:S04]  /*103a0*/  IMAD.U32 R0, RZ, RZ, UR9 ;  /* 0x00000009ff007e24 */ /* 0x002fc8000f8e00ff */
[----:B------:R1:W4:Y:S03]  /*103b0*/  SYNCS.PHASECHK.TRANS64.TRYWAIT P0, [R0+URZ], R229 ;  /* 0x000000e5000075a7 */ /* 0x000326000800017f */
[----:B----4-:R-:W-:Y:S05]  /*103c0*/  @!P0 NANOSLEEP.SYNCS 0x989680 ;  /* 0x009896800000895d */ /* 0x010fea0003900000 */
[----:B------:R1:W4:Y:S02]  /*103d0*/  @!P0 SYNCS.PHASECHK.TRANS64 P0, [R0+URZ], R229 ;  /* 0x000000e5000085a7 */ /* 0x000324000800007f */
[----:B-1----:R1:W5:Y:S02]  /*103e0*/  LDL.LU R0, [R1+0x90] ;  /* 0x0000900001007983 */ /* 0x0023640000300800 */
[----:B-1--4-:R-:W-:Y:S05]  /*103f0*/  @!P0 BRA `(.L_x_27) ;  /* 0xfffffffc00e48947 */ /* 0x012fea000383ffff */
[----:B------:R-:W-:Y:S05]  /*10400*/  BRA `(.L_x_26) ;  /* 0xffffff2c000c7947 */ /* 0x000fea000383ffff */
.L_x_304:
[----:B------:R-:W-:Y:S01]  /*10410*/  BSSY B1, `(.L_x_322) ;  /* 0x0000006000017945 */ /* 0x000fe20003800000 */
[----:B------:R-:W-:-:S07]  /*10420*/  IMAD.MOV.U32 R2, RZ, RZ, -0x1 ;  /* 0xffffffffff027424 */ /* 0x000fce00078e00ff */
[----:B------:R-:W-:Y:S05]  /*10430*/  WARPSYNC.COLLECTIVE R2, `(.L_x_323) ;  /* 0x00000000020c7348 */ /* 0x000fea0003c00000 */
[----:B------:R-:W-:Y:S02]  /*10440*/  ELECT P0, UR62, PT ;  /* 0x00000000003e782f */ /* 0x000fe40003800000 */
[----:B------:R-:W-:Y:S01]  /*10450*/  MOV R2, UR62 ;  /* 0x0000003e00027c02 */ /* 0x000fe20008000f00 */
[----:B------:R-:W-:Y:S10]  /*10460*/  ENDCOLLECTIVE ;  /* 0x000000000000791b */ /* 0x000ff40003800000 */
.L_x_323:
[----:B------:R-:W-:Y:S05]  /*10470*/  BSYNC B1 ;  /* 0x0000000000017941 */ /* 0x000fea0003800000 */
.L_x_322:
[----:B------:R-:W-:Y:S05]  /*10480*/  BRA `(.L_x_324) ;  /* 0xfffffff000347947 */ /* 0x000fea000383ffff */
.L_x_307:
[----:B0-----:R0:W2:Y:S02]  /*10490*/  SYNCS.PHASECHK.TRANS64.TRYWAIT P0, [R13+URZ+0x18], R4 ;  /* 0x000018040d0075a7 */ /* 0x0010a4000800017f */
[----:B--2---:R-:W-:Y:S05]  /*104a0*/  @!P0 NANOSLEEP.SYNCS 0x989680 ;  /* 0x009896800000895d */ /* 0x004fea0003900000 */
[----:B------:R-:W2:Y:S02]  /*104b0*/  @!P0 SYNCS.PHASECHK.TRANS64 P0, [R13+URZ+0x18], R4 ;  /* 0x000018040d0085a7 */ /* 0x000ea4000800007f */
[----:B--2---:R-:W-:Y:S05]  /*104c0*/  @!P0 BRA `(.L_x_307) ;  /* 0xfffffffc00f08947 */ /* 0x004fea000383ffff */
[----:B------:R-:W-:Y:S05]  /*104d0*/  BRA `(.L_x_325) ;  /* 0xfffffff000707947 */ /* 0x000fea000383ffff */
.L_x_315:
[----:B------:R-:W-:Y:S01]  /*104e0*/  BSSY B0, `(.L_x_326) ;  /* 0x0000006000007945 */ /* 0x000fe20003800000 */
[----:B------:R-:W-:-:S07]  /*104f0*/  IMAD.MOV.U32 R2, RZ, RZ, -0x1 ;  /* 0xffffffffff027424 */ /* 0x000fce00078e00ff */
[----:B------:R-:W-:Y:S05]  /*10500*/  WARPSYNC.COLLECTIVE R2, `(.L_x_327) ;  /* 0x00000000020c7348 */ /* 0x000fea0003c00000 */
[----:B------:R-:W-:Y:S02]  /*10510*/  ELECT P0, UR62, PT ;  /* 0x00000000003e782f */ /* 0x000fe40003800000 */
[----:B------:R-:W-:Y:S01]  /*10520*/  MOV R2, UR62 ;  /* 0x0000003e00027c02 */ /* 0x000fe20008000f00 */
[----:B------:R-:W-:Y:S10]  /*10530*/  ENDCOLLECTIVE ;  /* 0x000000000000791b */ /* 0x000ff40003800000 */
.L_x_327:
[----:B------:R-:W-:Y:S05]  /*10540*/  BSYNC B0 ;  /* 0x0000000000007941 */ /* 0x000fea0003800000 */
.L_x_326:
[----:B------:R-:W-:Y:S05]  /*10550*/  BRA `(.L_x_328) ;  /* 0xfffffff800e07947 */ /* 0x000fea000383ffff */
.L_x_319:
[----:B0-----:R0:W1:Y:S02]  /*10560*/  SYNCS.PHASECHK.TRANS64.TRYWAIT P0, [R5+URZ], R2 ;  /* 0x00000002050075a7 */ /* 0x001064000800017f */
[----:B-1----:R-:W-:Y:S05]  /*10570*/  @!P0 NANOSLEEP.SYNCS 0x989680 ;  /* 0x009896800000895d */ /* 0x002fea0003900000 */
[----:B------:R-:W1:Y:S02]  /*10580*/  @!P0 SYNCS.PHASECHK.TRANS64 P0, [R5+URZ], R2 ;  /* 0x00000002050085a7 */ /* 0x000e64000800007f */
[----:B-1----:R-:W-:Y:S05]  /*10590*/  @!P0 BRA `(.L_x_319) ;  /* 0xfffffffc00f08947 */ /* 0x002fea000383ffff */
[----:B------:R-:W-:Y:S05]  /*105a0*/  BRA `(.L_x_329) ;  /* 0xfffffffc00247947 */ /* 0x000fea000383ffff */
.L_x_320:
[----:B0-----:R0:W1:Y:S02]  /*105b0*/  SYNCS.PHASECHK.TRANS64.TRYWAIT P0, [R7+URZ], R4 ;  /* 0x00000004070075a7 */ /* 0x001064000800017f */
[----:B-1----:R-:W-:Y:S05]  /*105c0*/  @!P0 NANOSLEEP.SYNCS 0x989680 ;  /* 0x009896800000895d */ /* 0x002fea0003900000 */
[----:B------:R-:W1:Y:S02]  /*105d0*/  @!P0 SYNCS.PHASECHK.TRANS64 P0, [R7+URZ], R4 ;  /* 0x00000004070085a7 */ /* 0x000e64000800007f */
[----:B-1----:R-:W-:Y:S05]  /*105e0*/  @!P0 BRA `(.L_x_320) ;  /* 0xfffffffc00f08947 */ /* 0x002fea000383ffff */
[----:B------:R-:W-:Y:S05]  /*105f0*/  BRA `(.L_x_330) ;  /* 0xfffffffc002c7947 */ /* 0x000fea000383ffff */
.L_x_331:
[----:B------:R-:W-:-:S00]  /*10600*/  BRA `(.L_x_331) ;  /* 0xfffffffc00fc7947 */ /* 0x000fc0000383ffff */
[----:B------:R-:W-:-:S00]  /*10610*/  NOP ;  /* 0x0000000000007918 */ /* 0x000fc00000000000 */
        /* <DEDUP_REMOVED lines=14> */
.L_x_332:


//--------------------- .nv.shared._ZN7cutlass13device_kernelINS_4gemm6kernel13GemmUniversalIN4cute5tupleIJiiiiEEENS1_10collective13CollectiveMmaINS1_37MainloopSm90TmaGmmaWarpSpecializedFP8ILi3ENS5_IJNS4_1CILi2EEENSA_ILi1EEESC_EEENS1_35KernelTmaWarpSpecializedCooperativeEEENS5_IJNSA_ILi256EEENSA_ILi128EEENSA_ILi32EEEEEENS_12float_e4m3_tENS5_IJlSC_lEEESK_SL_NS4_8TiledMMAINS4_8MMA_AtomIJNS4_4SM904GMMA31MMA_64x128x32_F32E4M3E4M3_SS_TNILNSP_7ScaleInE1ELSR_1EEEEEENS4_6LayoutISD_NS5_IJSC_NSA_ILi0EEESV_EEEEENS5_IJNS4_10UnderscoreESY_SY_EEEEENS4_13SM90_TMA_LOADENS4_14ComposedLayoutINS4_7SwizzleILi1ELi4ELi3EEENS4_18smem_ptr_flag_bitsILi8EEENSU_INS5_IJNSA_ILi8EEESI_EEENS5_IJSI_SC_EEEEEEEvNS4_8identityENS4_23SM90_TMA_LOAD_MULTICASTES1B_vS1C_EENS_8epilogue10collective6detail29Sm90TmaWarpSpecializedAdapterINS1G_15DefaultEpilogueISK_SL_SL_NS1F_6thread17LinearCombinationISK_Li1EffLNS1K_9ScaleType4KindE0ELNS_15FloatRoundStyleE2ESK_EENS1_15EpilogueDefaultEEEEEvvEEEEvNT_6ParamsE --------------------------
	.section	.nv.shared._ZN7cutlass13device_kernelINS_4gemm6kernel13GemmUniversalIN4cute5tupleIJiiiiEEENS1_10collective13CollectiveMmaINS1_37MainloopSm90TmaGmmaWarpSpecializedFP8ILi3ENS5_IJNS4_1CILi2EEENSA_ILi1EEESC_EEENS1_35KernelTmaWarpSpecializedCooperativeEEENS5_IJNSA_ILi256EEENSA_ILi128EEENSA_ILi32EEEEEENS_12float_e4m3_tENS5_IJlSC_lEEESK_SL_NS4_8TiledMMAINS4_8MMA_AtomIJNS4_4SM904GMMA31MMA_64x128x32_F32E4M3E4M3_SS_TNILNSP_7ScaleInE1ELSR_1EEEEEENS4_6LayoutISD_NS5_IJSC_NSA_ILi0EEESV_EEEEENS5_IJNS4_10UnderscoreESY_SY_EEEEENS4_13SM90_TMA_LOADENS4_14ComposedLayoutINS4_7SwizzleILi1ELi4ELi3EEENS4_18smem_ptr_flag_bitsILi8EEENSU_INS5_IJNSA_ILi8EEESI_EEENS5_IJSI_SC_EEEEEEEvNS4_8identityENS4_23SM90_TMA_LOAD_MULTICASTES1B_vS1C_EENS_8epilogue10collective6detail29Sm90TmaWarpSpecializedAdapterINS1G_15DefaultEpilogueISK_SL_SL_NS1F_6thread17LinearCombinationISK_Li1EffLNS1K_9ScaleType4KindE0ELNS_15FloatRoundStyleE2ESK_EENS1_15EpilogueDefaultEEEEEvvEEEEvNT_6ParamsE,"aw",@nobits
	.sectionflags	@""
	.align	16
	.zero		1024


//--------------------- .nv.shared.reserved.0     --------------------------
	.section	.nv.shared.reserved.0,"aw",@nobits
	.weak		__nv_reservedSMEM_offset_0_alias
	.size		__nv_reservedSMEM_offset_0_alias, 0, 0
	.other		__nv_reservedSMEM_offset_0_alias,@"STO_CUDA_RESERVED_SHARED STV_DEFAULT"
__nv_reservedSMEM_offset_0_alias:
	.zero		0


//--------------------- .nv.global                --------------------------
	.section	.nv.global,"aw",@nobits
.nv.global:
	.type		_ZN39_INTERNAL_8507289d_4_k_cu_e55c3bde_51904cute1_E,@object
	.size		_ZN39_INTERNAL_8507289d_4_k_cu_e55c3bde_51904cute1_E,(_ZN39_INTERNAL_8507289d_4_k_cu_e55c3bde_51904cuda3std3__45__cpo6cbeginE - _ZN39_INTERNAL_8507289d_4_k_cu_e55c3bde_51904cute1_E)
_ZN39_INTERNAL_8507289d_4_k_cu_e55c3bde_51904cute1_E:
	.zero		1
	.type		_ZN39_INTERNAL_8507289d_4_k_cu_e55c3bde_51904cuda3std3__45__cpo6cbeginE,@object
	.size		_ZN39_INTERNAL_8507289d_4_k_cu_e55c3bde_51904cuda3std3__45__cpo6cbeginE,(_ZN39_INTERNAL_8507289d_4_k_cu_e55c3bde_51904cuda3std3__48in_placeE - _ZN39_INTERNAL_8507289d_4_k_cu_e55c3bde_51904cuda3std3__45__cpo6cbeginE)
_ZN39_INTERNAL_8507289d_4_k_cu_e55c3bde_51904cuda3std3__45__cpo6cbeginE:
	.zero		1
	.type		_ZN39_INTERNAL_8507289d_4_k_cu_e55c3bde_51904cuda3std3__48in_placeE,@object
	.size		_ZN39_INTERNAL_8507289d_4_k_cu_e55c3bde_51904cuda3std3__48in_placeE,(_ZN39_INTERNAL_8507289d_4_k_cu_e55c3bde_51904cuda3std6ranges3__45__cpo9iter_moveE - _ZN39_INTERNAL_8507289d_4_k_cu_e55c3bde_51904cuda3std3__48in_placeE)
_ZN39_INTERNAL_8507289d_4_k_cu_e55c3bde_51904cuda3std3__48in_placeE:
	.zero		1
	.type		_ZN39_INTERNAL_8507289d_4_k_cu_e55c3bde_51904cuda3std6ranges3__45__cpo9iter_moveE,@object
	.size		_ZN39_INTERNAL_8507289d_4_k_cu_e55c3bde_51904cuda3std6ranges3__45__cpo9iter_moveE,(_ZN39_INTERNAL_8507289d_4_k_cu_e55c3bde_51904cuda3std3__45__cpo5beginE - _ZN39_INTERNAL_8507289d_4_k_cu_e55c3bde_51904cuda3std6ranges3__45__cpo9iter_moveE)
_ZN39_INTERNAL_8507289d_4_k_cu_e55c3bde_51904cuda3std6ranges3__45__cpo9iter_moveE:
	.zero		1
	.type		_ZN39_INTERNAL_8507289d_4_k_cu_e55c3bde_51904cuda3std3__45__cpo5beginE,@object
	.size		_ZN39_INTERNAL_8507289d_4_k_cu_e55c3bde_51904cuda3std3__45__cpo5beginE,(_ZN39_INTERNAL_8507289d_4_k_cu_e55c3bde_51904cuda3std3__441_GLOBAL__N__8507289d_4_k_cu_e55c3bde_51906ignoreE - _ZN39_INTERNAL_8507289d_4_k_cu_e55c3bde_51904cuda3std3__45__cpo5beginE)
_ZN39_INTERNAL_8507289d_4_k_cu_e55c3bde_51904cuda3std3__45__cpo5beginE:
	.zero		1
	.type		_ZN39_INTERNAL_8507289d_4_k_cu_e55c3bde_51904cuda3std3__441_GLOBAL__N__8507289d_4_k_cu_e55c3bde_51906ignoreE,@object
	.size		_ZN39_INTERNAL_8507289d_4_k_cu_e55c3bde_51904cuda3std3__441_GLOBAL__N__8507289d_4_k_cu_e55c3bde_51906ignoreE,(_ZN39_INTERNAL_8507289d_4_k_cu_e55c3bde_51904cute7productE - _ZN39_INTERNAL_8507289d_4_k_cu_e55c3bde_51904cuda3std3__441_GLOBAL__N__8507289d_4_k_cu_e55c3bde_51906ignoreE)
_ZN39_INTERNAL_8507289d_4_k_cu_e55c3bde_51904cuda3std3__441_GLOBAL__N__8507289d_4_k_cu_e55c3bde_51906ignoreE:
	.zero		1
	.type		_ZN39_INTERNAL_8507289d_4_k_cu_e55c3bde_51904cute7productE,@object
	.size		_ZN39_INTERNAL_8507289d_4_k_cu_e55c3bde_51904cute7productE,(_ZN39_INTERNAL_8507289d_4_k_cu_e55c3bde_51904cuda3std3__45__cpo3endE - _ZN39_INTERNAL_8507289d_4_k_cu_e55c3bde_51904cute7productE)
_ZN39_INTERNAL_8507289d_4_k_cu_e55c3bde_51904cute7productE:
	.zero		1
	.type		_ZN39_INTERNAL_8507289d_4_k_cu_e55c3bde_51904cuda3std3__45__cpo3endE,@object
	.size		_ZN39_INTERNAL_8507289d_4_k_cu_e55c3bde_51904cuda3std3__45__cpo3endE,(_ZN39_INTERNAL_8507289d_4_k_cu_e55c3bde_51904cuda3std3__419piecewise_constructE - _ZN39_INTERNAL_8507289d_4_k_cu_e55c3bde_51904cuda3std3__45__cpo3endE)
_ZN39_INTERNAL_8507289d_4_k_cu_e55c3bde_51904cuda3std3__45__cpo3endE:
	.zero		1
	.type		_ZN39_INTERNAL_8507289d_4_k_cu_e55c3bde_51904cuda3std3__419piecewise_constructE,@object
	.size		_ZN39_INTERNAL_8507289d_4_k_cu_e55c3bde_51904cuda3std3__419piecewise_constructE,(_ZN39_INTERNAL_8507289d_4_k_cu_e55c3bde_51904cuda3std3__45__cpo4cendE - _ZN39_INTERNAL_8507289d_4_k_cu_e55c3bde_51904cuda3std3__419piecewise_constructE)
_ZN39_INTERNAL_8507289d_4_k_cu_e55c3bde_51904cuda3std3__419piecewise_constructE:
	.zero		1
	.type		_ZN39_INTERNAL_8507289d_4_k_cu_e55c3bde_51904cuda3std3__45__cpo4cendE,@object
	.size		_ZN39_INTERNAL_8507289d_4_k_cu_e55c3bde_51904cuda3std3__45__cpo4cendE,(_ZN39_INTERNAL_8507289d_4_k_cu_e55c3bde_51904cuda3std6ranges3__45__cpo4swapE - _ZN39_INTERNAL_8507289d_4_k_cu_e55c3bde_51904cuda3std3__45__cpo4cendE)
_ZN39_INTERNAL_8507289d_4_k_cu_e55c3bde_51904cuda3std3__45__cpo4cendE:
	.zero		1
	.type		_ZN39_INTERNAL_8507289d_4_k_cu_e55c3bde_51904cuda3std6ranges3__45__cpo4swapE,@object
	.size		_ZN39_INTERNAL_8507289d_4_k_cu_e55c3bde_51904cuda3std6ranges3__45__cpo4swapE,(.L_7 - _ZN39_INTERNAL_8507289d_4_k_cu_e55c3bde_51904cuda3std6ranges3__45__cpo4swapE)
_ZN39_INTERNAL_8507289d_4_k_cu_e55c3bde_51904cuda3std6ranges3__45__cpo4swapE:
	.zero		1
.L_7:


//--------------------- .nv.constant0._ZN7cutlass13device_kernelINS_4gemm6kernel13GemmUniversalIN4cute5tupleIJiiiiEEENS1_10collective13CollectiveMmaINS1_37MainloopSm90TmaGmmaWarpSpecializedFP8ILi3ENS5_IJNS4_1CILi2EEENSA_ILi1EEESC_EEENS1_35KernelTmaWarpSpecializedCooperativeEEENS5_IJNSA_ILi256EEENSA_ILi128EEENSA_ILi32EEEEEENS_12float_e4m3_tENS5_IJlSC_lEEESK_SL_NS4_8TiledMMAINS4_8MMA_AtomIJNS4_4SM904GMMA31MMA_64x128x32_F32E4M3E4M3_SS_TNILNSP_7ScaleInE1ELSR_1EEEEEENS4_6LayoutISD_NS5_IJSC_NSA_ILi0EEESV_EEEEENS5_IJNS4_10UnderscoreESY_SY_EEEEENS4_13SM90_TMA_LOADENS4_14ComposedLayoutINS4_7SwizzleILi1ELi4ELi3EEENS4_18smem_ptr_flag_bitsILi8EEENSU_INS5_IJNSA_ILi8EEESI_EEENS5_IJSI_SC_EEEEEEEvNS4_8identityENS4_23SM90_TMA_LOAD_MULTICASTES1B_vS1C_EENS_8epilogue10collective6detail29Sm90TmaWarpSpecializedAdapterINS1G_15DefaultEpilogueISK_SL_SL_NS1F_6thread17LinearCombinationISK_Li1EffLNS1K_9ScaleType4KindE0ELNS_15FloatRoundStyleE2ESK_EENS1_15EpilogueDefaultEEEEEvvEEEEvNT_6ParamsE --------------------------
	.section	.nv.constant0._ZN7cutlass13device_kernelINS_4gemm6kernel13GemmUniversalIN4cute5tupleIJiiiiEEENS1_10collective13CollectiveMmaINS1_37MainloopSm90TmaGmmaWarpSpecializedFP8ILi3ENS5_IJNS4_1CILi2EEENSA_ILi1EEESC_EEENS1_35KernelTmaWarpSpecializedCooperativeEEENS5_IJNSA_ILi256EEENSA_ILi128EEENSA_ILi32EEEEEENS_12float_e4m3_tENS5_IJlSC_lEEESK_SL_NS4_8TiledMMAINS4_8MMA_AtomIJNS4_4SM904GMMA31MMA_64x128x32_F32E4M3E4M3_SS_TNILNSP_7ScaleInE1ELSR_1EEEEEENS4_6LayoutISD_NS5_IJSC_NSA_ILi0EEESV_EEEEENS5_IJNS4_10UnderscoreESY_SY_EEEEENS4_13SM90_TMA_LOADENS4_14ComposedLayoutINS4_7SwizzleILi1ELi4ELi3EEENS4_18smem_ptr_flag_bitsILi8EEENSU_INS5_IJNSA_ILi8EEESI_EEENS5_IJSI_SC_EEEEEEEvNS4_8identityENS4_23SM90_TMA_LOAD_MULTICASTES1B_vS1C_EENS_8epilogue10collective6detail29Sm90TmaWarpSpecializedAdapterINS1G_15DefaultEpilogueISK_SL_SL_NS1F_6thread17LinearCombinationISK_Li1EffLNS1K_9ScaleType4KindE0ELNS_15FloatRoundStyleE2ESK_EENS1_15EpilogueDefaultEEEEEvvEEEEvNT_6ParamsE,"a",@progbits
	.sectionflags	@""
	.align	4
.nv.constant0._ZN7cutlass13device_kernelINS_4gemm6kernel13GemmUniversalIN4cute5tupleIJiiiiEEENS1_10collective13CollectiveMmaINS1_37MainloopSm90TmaGmmaWarpSpecializedFP8ILi3ENS5_IJNS4_1CILi2EEENSA_ILi1EEESC_EEENS1_35KernelTmaWarpSpecializedCooperativeEEENS5_IJNSA_ILi256EEENSA_ILi128EEENSA_ILi32EEEEEENS_12float_e4m3_tENS5_IJlSC_lEEESK_SL_NS4_8TiledMMAINS4_8MMA_AtomIJNS4_4SM904GMMA31MMA_64x128x32_F32E4M3E4M3_SS_TNILNSP_7ScaleInE1ELSR_1EEEEEENS4_6LayoutISD_NS5_IJSC_NSA_ILi0EEESV_EEEEENS5_IJNS4_10UnderscoreESY_SY_EEEEENS4_13SM90_TMA_LOADENS4_14ComposedLayoutINS4_7SwizzleILi1ELi4ELi3EEENS4_18smem_ptr_flag_bitsILi8EEENSU_INS5_IJNSA_ILi8EEESI_EEENS5_IJSI_SC_EEEEEEEvNS4_8identityENS4_23SM90_TMA_LOAD_MULTICASTES1B_vS1C_EENS_8epilogue10collective6detail29Sm90TmaWarpSpecializedAdapterINS1G_15DefaultEpilogueISK_SL_SL_NS1F_6thread17LinearCombinationISK_Li1EffLNS1K_9ScaleType4KindE0ELNS_15FloatRoundStyleE2ESK_EENS1_15EpilogueDefaultEEEEEvvEEEEvNT_6ParamsE:
	.zero		1664


//--------------------- SYMBOLS --------------------------

	.type		.nv.reservedSmem.offset0,@object
	.size		.nv.reservedSmem.offset0,0x4
